	.target	sm_100a

	.elftype	@"ET_EXEC"


//--------------------- .note.nv.tkinfo           --------------------------
	.section	.note.nv.tkinfo,"",@"SHT_NOTE"
	.sectionflags	@"SHF_NOTE_NV_TKINFO"
	.tkinfo
        /*0018*/ 	.word	0x00000002
        /*0030*/ 	.string	""
        /*0030*/ 	.string	"ptxas"
        /*0030*/ 	.string	"Cuda compilation tools, release 13.0, V13.0.88"
        /*0030*/ 	.string	"Build cuda_13.0.r13.0/compiler.36424714_0"
        /*0030*/ 	.string	"-arch sm_100a -m 64 "



//--------------------- .note.nv.cuinfo           --------------------------
	.section	.note.nv.cuinfo,"",@"SHT_NOTE"
	.sectionflags	@"SHF_NOTE_NV_CUINFO"
        /*0018*/ 	.short	0x0002
        /*001a*/ 	.short	0x0064
        /*001c*/ 	.short	0x0082
	.zero		2


//--------------------- .nv.info                  --------------------------
	.section	.nv.info,"",@"SHT_CUDA_INFO"
	.align	4


	//----- nvinfo : EIATTR_REGCOUNT
	.align		4
        /*0000*/ 	.byte	0x04, 0x2f
        /*0002*/ 	.short	(.L_19 - .L_18)
	.align		4
.L_18:
        /*0004*/ 	.word	index@(_ZN7cutlass13device_kernelINS_4gemm6kernel13GemmUniversalIN4cute5tupleIJiiiiEEENS1_10collective13CollectiveMmaINS1_35MainloopSm100TmaUmmaWarpSpecializedILi4ELi2ELi4ENS5_IJNS4_1CILi1EEENSA_ILi8EEESB_EEEEENS5_IJNSA_ILi128EEESF_NSA_ILi64EEEEEENS_6half_tENS5_IJlSB_lEEESI_SJ_NS4_8TiledMMAINS4_8MMA_AtomIJNS4_20SM100_MMA_F16BF16_SSISI_SI_fLi128ELi128ELNS4_4UMMA5MajorE0ELSO_0ELNSN_7ScaleInE0ELSP_0EEEEEENS4_6LayoutINS5_IJSB_SB_SB_EEENS5_IJNSA_ILi0EEESU_SU_EEEEENS5_IJNS4_10UnderscoreESX_SX_EEEEENS4_23SM90_TMA_LOAD_MULTICASTENS4_14ComposedLayoutINS4_7SwizzleILi3ELi4ELi3EEENS4_18smem_ptr_flag_bitsILi16EEENSS_INS5_IJSC_SG_EEENS5_IJSG_SB_EEEEEEEvNS4_8identityENS4_13SM90_TMA_LOADES19_vS1A_EENS_8epilogue10collective18CollectiveEpilogueINS1D_23Sm100TmaWarpSpecializedILi4ELi2ELi32ELb1ELb0EEEJSH_NS5_IJNSS_ISF_SB_EENSS_INSA_ILi32EEESB_EEEEESI_SJ_SI_SJ_NS1D_6fusion15FusionCallbacksIS1H_NS1M_17LinearCombinationISI_fSI_fLNS_15FloatRoundStyleE2EEESH_S1L_JEEENS4_5SM1004TMEM4LOAD26SM100_TMEM_LOAD_32dp32b32xES1B_NS11_INS12_ILi2ELi4ELi3EEES15_NSS_INS5_IJSC_S1J_EEENS5_IJS1J_SB_EEEEEEENS4_39AutoVectorizingCopyWithAssumedAlignmentILi128EEENS4_14SM90_TMA_STOREES20_S22_S22_EEEvvEEEEvNT_6ParamsE)
        /*0008*/ 	.word	0x00000076


	//----- nvinfo : EIATTR_FRAME_SIZE
	.align		4
.L_19:
        /*000c*/ 	.byte	0x04, 0x11
        /*000e*/ 	.short	(.L_21 - .L_20)
	.align		4
.L_20:
        /*0010*/ 	.word	index@($__internal_2_$__cuda_sm10x_tcgen05_guardrail_trap_unallocated_columns_being_dealloced)
        /*0014*/ 	.word	0x00000000


	//----- nvinfo : EIATTR_FRAME_SIZE
	.align		4
.L_21:
        /*0018*/ 	.byte	0x04, 0x11
        /*001a*/ 	.short	(.L_23 - .L_22)
	.align		4
.L_22:
        /*001c*/ 	.word	index@($__internal_1_$__cuda_sm10x_tcgen05_guardrail_trap_phase_invalid_during_alloc)
        /*0020*/ 	.word	0x00000000


	//----- nvinfo : EIATTR_FRAME_SIZE
	.align		4
.L_23:
        /*0024*/ 	.byte	0x04, 0x11
        /*0026*/ 	.short	(.L_25 - .L_24)
	.align		4
.L_24:
        /*0028*/ 	.word	index@($__internal_0_$__cuda_sm10x_tcgen05_guardrail_trap_col_being_dealloced_not_returned_by_alloc)
        /*002c*/ 	.word	0x00000000


	//----- nvinfo : EIATTR_FRAME_SIZE
	.align		4
.L_25:
        /*0030*/ 	.byte	0x04, 0x11
        /*0032*/ 	.short	(.L_27 - .L_26)
	.align		4
.L_26:
        /*0034*/ 	.word	index@(_ZN7cutlass13device_kernelINS_4gemm6kernel13GemmUniversalIN4cute5tupleIJiiiiEEENS1_10collective13CollectiveMmaINS1_35MainloopSm100TmaUmmaWarpSpecializedILi4ELi2ELi4ENS5_IJNS4_1CILi1EEENSA_ILi8EEESB_EEEEENS5_IJNSA_ILi128EEESF_NSA_ILi64EEEEEENS_6half_tENS5_IJlSB_lEEESI_SJ_NS4_8TiledMMAINS4_8MMA_AtomIJNS4_20SM100_MMA_F16BF16_SSISI_SI_fLi128ELi128ELNS4_4UMMA5MajorE0ELSO_0ELNSN_7ScaleInE0ELSP_0EEEEEENS4_6LayoutINS5_IJSB_SB_SB_EEENS5_IJNSA_ILi0EEESU_SU_EEEEENS5_IJNS4_10UnderscoreESX_SX_EEEEENS4_23SM90_TMA_LOAD_MULTICASTENS4_14ComposedLayoutINS4_7SwizzleILi3ELi4ELi3EEENS4_18smem_ptr_flag_bitsILi16EEENSS_INS5_IJSC_SG_EEENS5_IJSG_SB_EEEEEEEvNS4_8identityENS4_13SM90_TMA_LOADES19_vS1A_EENS_8epilogue10collective18CollectiveEpilogueINS1D_23Sm100TmaWarpSpecializedILi4ELi2ELi32ELb1ELb0EEEJSH_NS5_IJNSS_ISF_SB_EENSS_INSA_ILi32EEESB_EEEEESI_SJ_SI_SJ_NS1D_6fusion15FusionCallbacksIS1H_NS1M_17LinearCombinationISI_fSI_fLNS_15FloatRoundStyleE2EEESH_S1L_JEEENS4_5SM1004TMEM4LOAD26SM100_TMEM_LOAD_32dp32b32xES1B_NS11_INS12_ILi2ELi4ELi3EEES15_NSS_INS5_IJSC_S1J_EEENS5_IJS1J_SB_EEEEEEENS4_39AutoVectorizingCopyWithAssumedAlignmentILi128EEENS4_14SM90_TMA_STOREES20_S22_S22_EEEvvEEEEvNT_6ParamsE)
        /*0038*/ 	.word	0x00000000


	//----- nvinfo : EIATTR_MIN_STACK_SIZE
	.align		4
.L_27:
        /*003c*/ 	.byte	0x04, 0x12
        /*003e*/ 	.short	(.L_29 - .L_28)
	.align		4
.L_28:
        /*0040*/ 	.word	index@(_ZN7cutlass13device_kernelINS_4gemm6kernel13GemmUniversalIN4cute5tupleIJiiiiEEENS1_10collective13CollectiveMmaINS1_35MainloopSm100TmaUmmaWarpSpecializedILi4ELi2ELi4ENS5_IJNS4_1CILi1EEENSA_ILi8EEESB_EEEEENS5_IJNSA_ILi128EEESF_NSA_ILi64EEEEEENS_6half_tENS5_IJlSB_lEEESI_SJ_NS4_8TiledMMAINS4_8MMA_AtomIJNS4_20SM100_MMA_F16BF16_SSISI_SI_fLi128ELi128ELNS4_4UMMA5MajorE0ELSO_0ELNSN_7ScaleInE0ELSP_0EEEEEENS4_6LayoutINS5_IJSB_SB_SB_EEENS5_IJNSA_ILi0EEESU_SU_EEEEENS5_IJNS4_10UnderscoreESX_SX_EEEEENS4_23SM90_TMA_LOAD_MULTICASTENS4_14ComposedLayoutINS4_7SwizzleILi3ELi4ELi3EEENS4_18smem_ptr_flag_bitsILi16EEENSS_INS5_IJSC_SG_EEENS5_IJSG_SB_EEEEEEEvNS4_8identityENS4_13SM90_TMA_LOADES19_vS1A_EENS_8epilogue10collective18CollectiveEpilogueINS1D_23Sm100TmaWarpSpecializedILi4ELi2ELi32ELb1ELb0EEEJSH_NS5_IJNSS_ISF_SB_EENSS_INSA_ILi32EEESB_EEEEESI_SJ_SI_SJ_NS1D_6fusion15FusionCallbacksIS1H_NS1M_17LinearCombinationISI_fSI_fLNS_15FloatRoundStyleE2EEESH_S1L_JEEENS4_5SM1004TMEM4LOAD26SM100_TMEM_LOAD_32dp32b32xES1B_NS11_INS12_ILi2ELi4ELi3EEES15_NSS_INS5_IJSC_S1J_EEENS5_IJS1J_SB_EEEEEEENS4_39AutoVectorizingCopyWithAssumedAlignmentILi128EEENS4_14SM90_TMA_STOREES20_S22_S22_EEEvvEEEEvNT_6ParamsE)
        /*0044*/ 	.word	0x00000000
.L_29:


//--------------------- .nv.compat                --------------------------
	.section	.nv.compat,"",@"SHT_CUDA_COMPAT_INFO"
	.align	4
        /*0000*/ 	.byte	0x02, 0x09, 0x01, 0x00, 0x02, 0x02, 0x02, 0x00, 0x02, 0x05, 0x05, 0x00, 0x03, 0x07, 0x01, 0x01
        /*0010*/ 	.byte	0x02, 0x03, 0x01, 0x00, 0x02, 0x06, 0x01, 0x00, 0x04, 0x0b, 0x08, 0x00, 0x09, 0x00, 0x00, 0x00
        /*0020*/ 	.byte	0x00, 0x00, 0x00, 0x00


//--------------------- .nv.info._ZN7cutlass13device_kernelINS_4gemm6kernel13GemmUniversalIN4cute5tupleIJiiiiEEENS1_10collective13CollectiveMmaINS1_35MainloopSm100TmaUmmaWarpSpecializedILi4ELi2ELi4ENS5_IJNS4_1CILi1EEENSA_ILi8EEESB_EEEEENS5_IJNSA_ILi128EEESF_NSA_ILi64EEEEEENS_6half_tENS5_IJlSB_lEEESI_SJ_NS4_8TiledMMAINS4_8MMA_AtomIJNS4_20SM100_MMA_F16BF16_SSISI_SI_fLi128ELi128ELNS4_4UMMA5MajorE0ELSO_0ELNSN_7ScaleInE0ELSP_0EEEEEENS4_6LayoutINS5_IJSB_SB_SB_EEENS5_IJNSA_ILi0EEESU_SU_EEEEENS5_IJNS4_10UnderscoreESX_SX_EEEEENS4_23SM90_TMA_LOAD_MULTICASTENS4_14ComposedLayoutINS4_7SwizzleILi3ELi4ELi3EEENS4_18smem_ptr_flag_bitsILi16EEENSS_INS5_IJSC_SG_EEENS5_IJSG_SB_EEEEEEEvNS4_8identityENS4_13SM90_TMA_LOADES19_vS1A_EENS_8epilogue10collective18CollectiveEpilogueINS1D_23Sm100TmaWarpSpecializedILi4ELi2ELi32ELb1ELb0EEEJSH_NS5_IJNSS_ISF_SB_EENSS_INSA_ILi32EEESB_EEEEESI_SJ_SI_SJ_NS1D_6fusion15FusionCallbacksIS1H_NS1M_17LinearCombinationISI_fSI_fLNS_15FloatRoundStyleE2EEESH_S1L_JEEENS4_5SM1004TMEM4LOAD26SM100_TMEM_LOAD_32dp32b32xES1B_NS11_INS12_ILi2ELi4ELi3EEES15_NSS_INS5_IJSC_S1J_EEENS5_IJS1J_SB_EEEEEEENS4_39AutoVectorizingCopyWithAssumedAlignmentILi128EEENS4_14SM90_TMA_STOREES20_S22_S22_EEEvvEEEEvNT_6ParamsE --------------------------
	.section	.nv.info._ZN7cutlass13device_kernelINS_4gemm6kernel13GemmUniversalIN4cute5tupleIJiiiiEEENS1_10collective13CollectiveMmaINS1_35MainloopSm100TmaUmmaWarpSpecializedILi4ELi2ELi4ENS5_IJNS4_1CILi1EEENSA_ILi8EEESB_EEEEENS5_IJNSA_ILi128EEESF_NSA_ILi64EEEEEENS_6half_tENS5_IJlSB_lEEESI_SJ_NS4_8TiledMMAINS4_8MMA_AtomIJNS4_20SM100_MMA_F16BF16_SSISI_SI_fLi128ELi128ELNS4_4UMMA5MajorE0ELSO_0ELNSN_7ScaleInE0ELSP_0EEEEEENS4_6LayoutINS5_IJSB_SB_SB_EEENS5_IJNSA_ILi0EEESU_SU_EEEEENS5_IJNS4_10UnderscoreESX_SX_EEEEENS4_23SM90_TMA_LOAD_MULTICASTENS4_14ComposedLayoutINS4_7SwizzleILi3ELi4ELi3EEENS4_18smem_ptr_flag_bitsILi16EEENSS_INS5_IJSC_SG_EEENS5_IJSG_SB_EEEEEEEvNS4_8identityENS4_13SM90_TMA_LOADES19_vS1A_EENS_8epilogue10collective18CollectiveEpilogueINS1D_23Sm100TmaWarpSpecializedILi4ELi2ELi32ELb1ELb0EEEJSH_NS5_IJNSS_ISF_SB_EENSS_INSA_ILi32EEESB_EEEEESI_SJ_SI_SJ_NS1D_6fusion15FusionCallbacksIS1H_NS1M_17LinearCombinationISI_fSI_fLNS_15FloatRoundStyleE2EEESH_S1L_JEEENS4_5SM1004TMEM4LOAD26SM100_TMEM_LOAD_32dp32b32xES1B_NS11_INS12_ILi2ELi4ELi3EEES15_NSS_INS5_IJSC_S1J_EEENS5_IJS1J_SB_EEEEEEENS4_39AutoVectorizingCopyWithAssumedAlignmentILi128EEENS4_14SM90_TMA_STOREES20_S22_S22_EEEvvEEEEvNT_6ParamsE,"",@"SHT_CUDA_INFO"
	.sectionflags	@""
	.align	4


	//----- nvinfo : EIATTR_CUDA_API_VERSION
	.align		4
        /*0000*/ 	.byte	0x04, 0x37
        /*0002*/ 	.short	(.L_31 - .L_30)
.L_30:
        /*0004*/ 	.word	0x00000082


	//----- nvinfo : EIATTR_KPARAM_INFO
	.align		4
.L_31:
        /*0008*/ 	.byte	0x04, 0x17
        /*000a*/ 	.short	(.L_33 - .L_32)
.L_32:
        /*000c*/ 	.word	0x00000000
        /*0010*/ 	.short	0x0000
        /*0012*/ 	.short	0x0000
        /*0014*/ 	.byte	0x00, 0xf0, 0x01, 0x20


	//----- nvinfo : EIATTR_AT_ENTRY_FRAGMENTS
	.align		4
.L_33:
        /*0018*/ 	.byte	0x04, 0x4f
        /*001a*/ 	.short	(.L_35 - .L_34)


	//   ....[0]....
.L_34:
        /*001c*/ 	.word	0x00000006


	//----- nvinfo : EIATTR_RESERVED_SMEM_USED
	.align		4
.L_35:
        /*0020*/ 	.byte	0x01, 0x41
	.zero		2


	//----- nvinfo : EIATTR_SPARSE_MMA_MASK
	.align		4
        /*0024*/ 	.byte	0x03, 0x50
        /*0026*/ 	.short	0x0000


	//----- nvinfo : EIATTR_TCGEN05_1CTA_USED
	.align		4
        /*0028*/ 	.byte	0x01, 0x51
	.zero		2


	//----- nvinfo : EIATTR_MAXREG_COUNT
	.align		4
        /*002c*/ 	.byte	0x03, 0x1b
        /*002e*/ 	.short	0x00ff


	//----- nvinfo : EIATTR_NUM_BARRIERS
	.align		4
        /*0030*/ 	.byte	0x02, 0x4c
        /*0032*/ 	.byte	0x07
	.zero		1


	//----- nvinfo : EIATTR_EXTERNS
	.align		4
        /*0034*/ 	.byte	0x04, 0x0f
        /*0036*/ 	.short	(.L_37 - .L_36)


	//   ....[0]....
	.align		4
.L_36:
        /*0038*/ 	.word	index@(__assertfail)


	//----- nvinfo : EIATTR_MERCURY_ISA_VERSION
	.align		4
.L_37:
        /*003c*/ 	.byte	0x03, 0x5f
        /*003e*/ 	.short	0x0101


	//----- nvinfo : EIATTR_INT_WARP_WIDE_INSTR_OFFSETS
	.align		4
        /*0040*/ 	.byte	0x04, 0x31
        /*0042*/ 	.short	(.L_39 - .L_38)


	//   ....[0]....
.L_38:
        /*0044*/ 	.word	0x00003dc0


	//   ....[1]....
        /*0048*/ 	.word	0x00003de0


	//   ....[2]....
        /*004c*/ 	.word	0x00003e10


	//   ....[3]....
        /*0050*/ 	.word	0x00004950


	//   ....[4]....
        /*0054*/ 	.word	0x000049c0


	//   ....[5]....
        /*0058*/ 	.word	0x00004aa0


	//   ....[6]....
        /*005c*/ 	.word	0x00004b20


	//   ....[7]....
        /*0060*/ 	.word	0x00004c20


	//   ....[8]....
        /*0064*/ 	.word	0x00004ca0


	//   ....[9]....
        /*0068*/ 	.word	0x00004d90


	//   ....[10]....
        /*006c*/ 	.word	0x00004e40


	//----- nvinfo : EIATTR_COOP_GROUP_MASK_REGIDS
	.align		4
.L_39:
        /*0070*/ 	.byte	0x04, 0x29
        /*0072*/ 	.short	(.L_41 - .L_40)


	//   ....[0]....
.L_40:
        /*0074*/ 	.word	0xffffffff


	//   ....[1]....
        /*0078*/ 	.word	0xffffffff


	//   ....[2]....
        /*007c*/ 	.word	0xffffffff


	//   ....[3]....
        /*0080*/ 	.word	0xffffffff


	//   ....[4]....
        /*0084*/ 	.word	0xffffffff


	//   ....[5]....
        /*0088*/ 	.word	0xffffffff


	//   ....[6]....
        /*008c*/ 	.word	0xffffffff


	//   ....[7]....
        /*0090*/ 	.word	0xffffffff


	//   ....[8]....
        /*0094*/ 	.word	0xffffffff


	//   ....[9]....
        /*0098*/ 	.word	0xffffffff


	//   ....[10]....
        /*009c*/ 	.word	0xffffffff


	//   ....[11]....
        /*00a0*/ 	.word	0xffffffff


	//   ....[12]....
        /*00a4*/ 	.word	0xffffffff


	//   ....[13]....
        /*00a8*/ 	.word	0xffffffff


	//----- nvinfo : EIATTR_COOP_GROUP_INSTR_OFFSETS
	.align		4
.L_41:
        /*00ac*/ 	.byte	0x04, 0x28
        /*00ae*/ 	.short	(.L_43 - .L_42)


	//   ....[0]....
.L_42:
        /*00b0*/ 	.word	0x00000080


	//   ....[1]....
        /*00b4*/ 	.word	0x000004f0


	//   ....[2]....
        /*00b8*/ 	.word	0x000006a0


	//   ....[3]....
        /*00bc*/ 	.word	0x00000840


	//   ....[4]....
        /*00c0*/ 	.word	0x00000940


	//   ....[5]....
        /*00c4*/ 	.word	0x00000ab0


	//   ....[6]....
        /*00c8*/ 	.word	0x00000c50


	//   ....[7]....
        /*00cc*/ 	.word	0x00000e00


	//   ....[8]....
        /*00d0*/ 	.word	0x00002160


	//   ....[9]....
        /*00d4*/ 	.word	0x00003010


	//   ....[10]....
        /*00d8*/ 	.word	0x00003220


	//   ....[11]....
        /*00dc*/ 	.word	0x00003250


	//   ....[12]....
        /*00e0*/ 	.word	0x00003ca0


	//   ....[13]....
        /*00e4*/ 	.word	0x00003ed0


	//----- nvinfo : EIATTR_VRC_CTA_INIT_COUNT
	.align		4
.L_43:
        /*00e8*/ 	.byte	0x02, 0x4a
        /*00ea*/ 	.byte	0x80
	.zero		1


	//----- nvinfo : EIATTR_SYSCALL_OFFSETS
	.align		4
        /*00ec*/ 	.byte	0x04, 0x46
        /*00ee*/ 	.short	(.L_45 - .L_44)


	//   ....[0]....
.L_44:
        /*00f0*/ 	.word	0x00005a90


	//   ....[1]....
        /*00f4*/ 	.word	0x00005b80


	//   ....[2]....
        /*00f8*/ 	.word	0x00006350


	//   ....[3]....
        /*00fc*/ 	.word	0x00006fd0


	//   ....[4]....
        /*0100*/ 	.word	0x00007c30


	//   ....[5]....
        /*0104*/ 	.word	0x00008890


	//----- nvinfo : EIATTR_MBARRIER_INSTR_OFFSETS
	.align		4
.L_45:
        /*0108*/ 	.byte	0x04, 0x39
        /*010a*/ 	.short	(.L_47 - .L_46)


	//   ....[0]....
.L_46:
        /*010c*/ 	.word	0x00000610
        /*0110*/ 	.word	0x000000ff
        /*0114*/ 	.word	0x00000000
        /*0118*/ 	.short	0x0100
        /*011a*/ 	.byte	0x04
	.zero		1


	//   ....[1]....
        /*011c*/ 	.word	0x00000620
        /*0120*/ 	.word	0x000000ff
        /*0124*/ 	.word	0x00000020
        /*0128*/ 	.short	0x0100
        /*012a*/ 	.byte	0x04
	.zero		1


	//   ....[2]....
        /*012c*/ 	.word	0x00000630
        /*0130*/ 	.word	0x000000ff
        /*0134*/ 	.word	0x00000008
        /*0138*/ 	.short	0x0100
        /*013a*/ 	.byte	0x04
	.zero		1


	//   ....[3]....
        /*013c*/ 	.word	0x00000640
        /*0140*/ 	.word	0x000000ff
        /*0144*/ 	.word	0x00000028
        /*0148*/ 	.short	0x0100
        /*014a*/ 	.byte	0x04
	.zero		1


	//   ....[4]....
        /*014c*/ 	.word	0x00000650
        /*0150*/ 	.word	0x000000ff
        /*0154*/ 	.word	0x00000010
        /*0158*/ 	.short	0x0100
        /*015a*/ 	.byte	0x04
	.zero		1


	//   ....[5]....
        /*015c*/ 	.word	0x00000660
        /*0160*/ 	.word	0x000000ff
        /*0164*/ 	.word	0x00000030
        /*0168*/ 	.short	0x0100
        /*016a*/ 	.byte	0x04
	.zero		1


	//   ....[6]....
        /*016c*/ 	.word	0x00000670
        /*0170*/ 	.word	0x000000ff
        /*0174*/ 	.word	0x00000018
        /*0178*/ 	.short	0x0100
        /*017a*/ 	.byte	0x04
	.zero		1


	//   ....[7]....
        /*017c*/ 	.word	0x00000680
        /*0180*/ 	.word	0x000000ff
        /*0184*/ 	.word	0x00000038
        /*0188*/ 	.short	0x0100
        /*018a*/ 	.byte	0x04
	.zero		1


	//   ....[8]....
        /*018c*/ 	.word	0x000007b0
        /*0190*/ 	.word	0x000000ff
        /*0194*/ 	.word	0x00000040
        /*0198*/ 	.short	0x0100
        /*019a*/ 	.byte	0x04
	.zero		1


	//   ....[9]....
        /*019c*/ 	.word	0x000007c0
        /*01a0*/ 	.word	0x000000ff
        /*01a4*/ 	.word	0x00000060
        /*01a8*/ 	.short	0x0100
        /*01aa*/ 	.byte	0x04
	.zero		1


	//   ....[10]....
        /*01ac*/ 	.word	0x000007d0
        /*01b0*/ 	.word	0x000000ff
        /*01b4*/ 	.word	0x00000048
        /*01b8*/ 	.short	0x0100
        /*01ba*/ 	.byte	0x04
	.zero		1


	//   ....[11]....
        /*01bc*/ 	.word	0x000007e0
        /*01c0*/ 	.word	0x000000ff
        /*01c4*/ 	.word	0x00000068
        /*01c8*/ 	.short	0x0100
        /*01ca*/ 	.byte	0x04
	.zero		1


	//   ....[12]....
        /*01cc*/ 	.word	0x000007f0
        /*01d0*/ 	.word	0x000000ff
        /*01d4*/ 	.word	0x00000050
        /*01d8*/ 	.short	0x0100
        /*01da*/ 	.byte	0x04
	.zero		1


	//   ....[13]....
        /*01dc*/ 	.word	0x00000800
        /*01e0*/ 	.word	0x000000ff
        /*01e4*/ 	.word	0x00000070
        /*01e8*/ 	.short	0x0100
        /*01ea*/ 	.byte	0x04
	.zero		1


	//   ....[14]....
        /*01ec*/ 	.word	0x00000810
        /*01f0*/ 	.word	0x000000ff
        /*01f4*/ 	.word	0x00000058
        /*01f8*/ 	.short	0x0100
        /*01fa*/ 	.byte	0x04
	.zero		1


	//   ....[15]....
        /*01fc*/ 	.word	0x00000820
        /*0200*/ 	.word	0x000000ff
        /*0204*/ 	.word	0x00000078
        /*0208*/ 	.short	0x0100
        /*020a*/ 	.byte	0x04
	.zero		1


	//   ....[16]....
        /*020c*/ 	.word	0x00000910
        /*0210*/ 	.word	0x000000ff
        /*0214*/ 	.word	0x00000080
        /*0218*/ 	.short	0x0100
        /*021a*/ 	.byte	0x06
	.zero		1


	//   ....[17]....
        /*021c*/ 	.word	0x00000920
        /*0220*/ 	.word	0x000000ff
        /*0224*/ 	.word	0x00000088
        /*0228*/ 	.short	0x0100
        /*022a*/ 	.byte	0x06
	.zero		1


	//   ....[18]....
        /*022c*/ 	.word	0x00000a60
        /*0230*/ 	.word	0x000000ff
        /*0234*/ 	.word	0x00000090
        /*0238*/ 	.short	0x0100
        /*023a*/ 	.byte	0x06
	.zero		1


	//   ....[19]....
        /*023c*/ 	.word	0x00000a70
        /*0240*/ 	.word	0x000000ff
        /*0244*/ 	.word	0x000000a0
        /*0248*/ 	.short	0x0100
        /*024a*/ 	.byte	0x06
	.zero		1


	//   ....[20]....
        /*024c*/ 	.word	0x00000a80
        /*0250*/ 	.word	0x000000ff
        /*0254*/ 	.word	0x00000098
        /*0258*/ 	.short	0x0100
        /*025a*/ 	.byte	0x06
	.zero		1


	//   ....[21]....
        /*025c*/ 	.word	0x00000a90
        /*0260*/ 	.word	0x000000ff
        /*0264*/ 	.word	0x000000a8
        /*0268*/ 	.short	0x0100
        /*026a*/ 	.byte	0x06
	.zero		1


	//   ....[22]....
        /*026c*/ 	.word	0x00000bc0
        /*0270*/ 	.word	0x000000ff
        /*0274*/ 	.word	0x000000b0
        /*0278*/ 	.short	0x0100
        /*027a*/ 	.byte	0x04
	.zero		1


	//   ....[23]....
        /*027c*/ 	.word	0x00000bd0
        /*0280*/ 	.word	0x000000ff
        /*0284*/ 	.word	0x000000d0
        /*0288*/ 	.short	0x0100
        /*028a*/ 	.byte	0x04
	.zero		1


	//   ....[24]....
        /*028c*/ 	.word	0x00000be0
        /*0290*/ 	.word	0x000000ff
        /*0294*/ 	.word	0x000000b8
        /*0298*/ 	.short	0x0100
        /*029a*/ 	.byte	0x04
	.zero		1


	//   ....[25]....
        /*029c*/ 	.word	0x00000bf0
        /*02a0*/ 	.word	0x000000ff
        /*02a4*/ 	.word	0x000000d8
        /*02a8*/ 	.short	0x0100
        /*02aa*/ 	.byte	0x04
	.zero		1


	//   ....[26]....
        /*02ac*/ 	.word	0x00000c00
        /*02b0*/ 	.word	0x000000ff
        /*02b4*/ 	.word	0x000000c0
        /*02b8*/ 	.short	0x0100
        /*02ba*/ 	.byte	0x04
	.zero		1


	//   ....[27]....
        /*02bc*/ 	.word	0x00000c10
        /*02c0*/ 	.word	0x000000ff
        /*02c4*/ 	.word	0x000000e0
        /*02c8*/ 	.short	0x0100
        /*02ca*/ 	.byte	0x04
	.zero		1


	//   ....[28]....
        /*02cc*/ 	.word	0x00000c20
        /*02d0*/ 	.word	0x000000ff
        /*02d4*/ 	.word	0x000000c8
        /*02d8*/ 	.short	0x0100
        /*02da*/ 	.byte	0x04
	.zero		1


	//   ....[29]....
        /*02dc*/ 	.word	0x00000c30
        /*02e0*/ 	.word	0x000000ff
        /*02e4*/ 	.word	0x000000e8
        /*02e8*/ 	.short	0x0100
        /*02ea*/ 	.byte	0x04
	.zero		1


	//   ....[30]....
        /*02ec*/ 	.word	0x00000d20
        /*02f0*/ 	.word	0x000000ff
        /*02f4*/ 	.word	0x000000f0
        /*02f8*/ 	.short	0x0100
        /*02fa*/ 	.byte	0x04
	.zero		1


	//   ....[31]....
        /*02fc*/ 	.word	0x00000d30
        /*0300*/ 	.word	0x000000ff
        /*0304*/ 	.word	0x00000100
        /*0308*/ 	.short	0x0100
        /*030a*/ 	.byte	0x04
	.zero		1


	//   ....[32]....
        /*030c*/ 	.word	0x00000d40
        /*0310*/ 	.word	0x000000ff
        /*0314*/ 	.word	0x000000f8
        /*0318*/ 	.short	0x0100
        /*031a*/ 	.byte	0x04
	.zero		1


	//   ....[33]....
        /*031c*/ 	.word	0x00000d50
        /*0320*/ 	.word	0x000000ff
        /*0324*/ 	.word	0x00000108
        /*0328*/ 	.short	0x0100
        /*032a*/ 	.byte	0x04
	.zero		1


	//   ....[34]....
        /*032c*/ 	.word	0x000019e0
        /*0330*/ 	.word	0x00000003
        /*0334*/ 	.word	0x00000100
        /*0338*/ 	.short	0x010a
        /*033a*/ 	.byte	0xff
	.zero		1


	//   ....[35]....
        /*033c*/ 	.word	0x00001a10
        /*0340*/ 	.word	0x00000003
        /*0344*/ 	.word	0x000000f0
        /*0348*/ 	.short	0x0101
        /*034a*/ 	.byte	0xff
	.zero		1


	//   ....[36]....
        /*034c*/ 	.word	0x00001ae0
        /*0350*/ 	.word	0x000000ff
        /*0354*/ 	.word	0x00000020
        /*0358*/ 	.short	0x010a
        /*035a*/ 	.byte	0x04
	.zero		1


	//   ....[37]....
        /*035c*/ 	.word	0x00001b60
        /*0360*/ 	.word	0x000000ff
        /*0364*/ 	.word	0x00000020
        /*0368*/ 	.short	0x010a
        /*036a*/ 	.byte	0x21
	.zero		1


	//   ....[38]....
        /*036c*/ 	.word	0x00001d00
        /*0370*/ 	.word	0x000000ff
        /*0374*/ 	.word	0x00000020
        /*0378*/ 	.short	0x010a
        /*037a*/ 	.byte	0x08
	.zero		1


	//   ....[39]....
        /*037c*/ 	.word	0x00001e10
        /*0380*/ 	.word	0x000000ff
        /*0384*/ 	.word	0x00000088
        /*0388*/ 	.short	0x0101
        /*038a*/ 	.byte	0x06
	.zero		1


	//   ....[40]....
        /*038c*/ 	.word	0x00001e30
        /*0390*/ 	.word	0x000000ff
        /*0394*/ 	.word	0x00000020
        /*0398*/ 	.short	0x010a
        /*039a*/ 	.byte	0x04
	.zero		1


	//   ....[41]....
        /*039c*/ 	.word	0x00001eb0
        /*03a0*/ 	.word	0x000000ff
        /*03a4*/ 	.word	0x00000020
        /*03a8*/ 	.short	0x010a
        /*03aa*/ 	.byte	0x11
	.zero		1


	//   ....[42]....
        /*03ac*/ 	.word	0x00002050
        /*03b0*/ 	.word	0x000000ff
        /*03b4*/ 	.word	0x00000020
        /*03b8*/ 	.short	0x010a
        /*03ba*/ 	.byte	0x07
	.zero		1


	//   ....[43]....
        /*03bc*/ 	.word	0x00002190
        /*03c0*/ 	.word	0x00000003
        /*03c4*/ 	.word	0x00000090
        /*03c8*/ 	.short	0x010a
        /*03ca*/ 	.byte	0xff
	.zero		1


	//   ....[44]....
        /*03cc*/ 	.word	0x000022e0
        /*03d0*/ 	.word	0x00000000
        /*03d4*/ 	.word	0x00000000
        /*03d8*/ 	.short	0x0101
        /*03da*/ 	.byte	0xff
	.zero		1


	//   ....[45]....
        /*03dc*/ 	.word	0x00002890
        /*03e0*/ 	.word	0x000000ff
        /*03e4*/ 	.word	0x00000000
        /*03e8*/ 	.short	0x010a
        /*03ea*/ 	.byte	0x04
	.zero		1


	//   ....[46]....
        /*03ec*/ 	.word	0x00002920
        /*03f0*/ 	.word	0x000000ff
        /*03f4*/ 	.word	0x00000000
        /*03f8*/ 	.short	0x010a
        /*03fa*/ 	.byte	0x05
	.zero		1


	//   ....[47]....
        /*03fc*/ 	.word	0x000029b0
        /*0400*/ 	.word	0x000000ff
        /*0404*/ 	.word	0x00000000
        /*0408*/ 	.short	0x010a
        /*040a*/ 	.byte	0x05
	.zero		1


	//   ....[48]....
        /*040c*/ 	.word	0x00002a50
        /*0410*/ 	.word	0x00000000
        /*0414*/ 	.word	0x00000000
        /*0418*/ 	.short	0x010a
        /*041a*/ 	.byte	0xff
	.zero		1


	//   ....[49]....
        /*041c*/ 	.word	0x00002b70
        /*0420*/ 	.word	0x00000002
        /*0424*/ 	.word	0x000000f0
        /*0428*/ 	.short	0x010a
        /*042a*/ 	.byte	0xff
	.zero		1


	//   ....[50]....
        /*042c*/ 	.word	0x00002bd0
        /*0430*/ 	.word	0x00000004
        /*0434*/ 	.word	0x00000000
        /*0438*/ 	.short	0x0101
        /*043a*/ 	.byte	0xff
	.zero		1


	//   ....[51]....
        /*043c*/ 	.word	0x00002bf0
        /*0440*/ 	.word	0x000000ff
        /*0444*/ 	.word	0x000000a0
        /*0448*/ 	.short	0x010a
        /*044a*/ 	.byte	0x04
	.zero		1


	//   ....[52]....
        /*044c*/ 	.word	0x00002d10
        /*0450*/ 	.word	0x00000002
        /*0454*/ 	.word	0x00000090
        /*0458*/ 	.short	0x010a
        /*045a*/ 	.byte	0xff
	.zero		1


	//   ....[53]....
        /*045c*/ 	.word	0x00002e20
        /*0460*/ 	.word	0x00000002
        /*0464*/ 	.word	0x00000000
        /*0468*/ 	.short	0x0101
        /*046a*/ 	.byte	0xff
	.zero		1


	//   ....[54]....
        /*046c*/ 	.word	0x00002eb0
        /*0470*/ 	.word	0x000000ff
        /*0474*/ 	.word	0x000000a0
        /*0478*/ 	.short	0x0106
        /*047a*/ 	.byte	0x04
	.zero		1


	//   ....[55]....
        /*047c*/ 	.word	0x00002ed0
        /*0480*/ 	.word	0x000000ff
        /*0484*/ 	.word	0x000000a0
        /*0488*/ 	.short	0x010a
        /*048a*/ 	.byte	0x04
	.zero		1


	//   ....[56]....
        /*048c*/ 	.word	0x00002f60
        /*0490*/ 	.word	0x000000ff
        /*0494*/ 	.word	0x000000a0
        /*0498*/ 	.short	0x0106
        /*049a*/ 	.byte	0x07
	.zero		1


	//   ....[57]....
        /*049c*/ 	.word	0x00002fa0
        /*04a0*/ 	.word	0x00000000
        /*04a4*/ 	.word	0x000000a0
        /*04a8*/ 	.short	0x010a
        /*04aa*/ 	.byte	0xff
	.zero		1


	//   ....[58]....
        /*04ac*/ 	.word	0x000034f0
        /*04b0*/ 	.word	0x00000000
        /*04b4*/ 	.word	0x00000090
        /*04b8*/ 	.short	0x010a
        /*04ba*/ 	.byte	0xff
	.zero		1


	//   ....[59]....
        /*04bc*/ 	.word	0x00003600
        /*04c0*/ 	.word	0x00000003
        /*04c4*/ 	.word	0x00000000
        /*04c8*/ 	.short	0x0101
        /*04ca*/ 	.byte	0xff
	.zero		1


	//   ....[60]....
        /*04cc*/ 	.word	0x00003610
        /*04d0*/ 	.word	0x000000ff
        /*04d4*/ 	.word	0x00000000
        /*04d8*/ 	.short	0x010a
        /*04da*/ 	.byte	0x04
	.zero		1


	//   ....[61]....
        /*04dc*/ 	.word	0x00003630
        /*04e0*/ 	.word	0x000000ff
        /*04e4*/ 	.word	0x000000d0
        /*04e8*/ 	.short	0x010a
        /*04ea*/ 	.byte	0x1e
	.zero		1


	//   ....[62]....
        /*04ec*/ 	.word	0x00003700
        /*04f0*/ 	.word	0x000000ff
        /*04f4*/ 	.word	0x00000000
        /*04f8*/ 	.short	0x010a
        /*04fa*/ 	.byte	0x05
	.zero		1


	//   ....[63]....
        /*04fc*/ 	.word	0x00003840
        /*0500*/ 	.word	0x000000ff
        /*0504*/ 	.word	0x00000000
        /*0508*/ 	.short	0x010a
        /*050a*/ 	.byte	0x04
	.zero		1


	//   ....[64]....
        /*050c*/ 	.word	0x00003ad0
        /*0510*/ 	.word	0x000000ff
        /*0514*/ 	.word	0x00000000
        /*0518*/ 	.short	0x010a
        /*051a*/ 	.byte	0x04
	.zero		1


	//   ....[65]....
        /*051c*/ 	.word	0x00003b60
        /*0520*/ 	.word	0x000000ff
        /*0524*/ 	.word	0x00000000
        /*0528*/ 	.short	0x010a
        /*052a*/ 	.byte	0x05
	.zero		1


	//   ....[66]....
        /*052c*/ 	.word	0x00003bf0
        /*0530*/ 	.word	0x000000ff
        /*0534*/ 	.word	0x00000000
        /*0538*/ 	.short	0x010a
        /*053a*/ 	.byte	0x05
	.zero		1


	//   ....[67]....
        /*053c*/ 	.word	0x00003c80
        /*0540*/ 	.word	0x000000ff
        /*0544*/ 	.word	0x00000000
        /*0548*/ 	.short	0x010a
        /*054a*/ 	.byte	0x04
	.zero		1


	//   ....[68]....
        /*054c*/ 	.word	0x00004150
        /*0550*/ 	.word	0x0000000c
        /*0554*/ 	.word	0x00000090
        /*0558*/ 	.short	0x010a
        /*055a*/ 	.byte	0xff
	.zero		1


	//   ....[69]....
        /*055c*/ 	.word	0x000042c0
        /*0560*/ 	.word	0x00000000
        /*0564*/ 	.word	0x00000000
        /*0568*/ 	.short	0x0101
        /*056a*/ 	.byte	0xff
	.zero		1


	//   ....[70]....
        /*056c*/ 	.word	0x00004750
        /*0570*/ 	.word	0x000000ff
        /*0574*/ 	.word	0x00000088
        /*0578*/ 	.short	0x010a
        /*057a*/ 	.byte	0x15
	.zero		1


	//   ....[71]....
        /*057c*/ 	.word	0x000048d0
        /*0580*/ 	.word	0x000000ff
        /*0584*/ 	.word	0x00000060
        /*0588*/ 	.short	0x010a
        /*058a*/ 	.byte	0x15
	.zero		1


	//   ....[72]....
        /*058c*/ 	.word	0x00004a50
        /*0590*/ 	.word	0x000000ff
        /*0594*/ 	.word	0x00000040
        /*0598*/ 	.short	0x010b
        /*059a*/ 	.byte	0x15
	.zero		1


	//   ....[73]....
        /*059c*/ 	.word	0x00004a60
        /*05a0*/ 	.word	0x000000ff
        /*05a4*/ 	.word	0x00000000
        /*05a8*/ 	.short	0x0101
        /*05aa*/ 	.byte	0x06
	.zero		1


	//   ....[74]....
        /*05ac*/ 	.word	0x00004a70
        /*05b0*/ 	.word	0x000000ff
        /*05b4*/ 	.word	0x00000068
        /*05b8*/ 	.short	0x010a
        /*05ba*/ 	.byte	0x15
	.zero		1


	//   ....[75]....
        /*05bc*/ 	.word	0x00004bd0
        /*05c0*/ 	.word	0x000000ff
        /*05c4*/ 	.word	0x00000048
        /*05c8*/ 	.short	0x010b
        /*05ca*/ 	.byte	0x15
	.zero		1


	//   ....[76]....
        /*05cc*/ 	.word	0x00004be0
        /*05d0*/ 	.word	0x000000ff
        /*05d4*/ 	.word	0x00000000
        /*05d8*/ 	.short	0x0101
        /*05da*/ 	.byte	0x06
	.zero		1


	//   ....[77]....
        /*05dc*/ 	.word	0x00004bf0
        /*05e0*/ 	.word	0x000000ff
        /*05e4*/ 	.word	0x00000070
        /*05e8*/ 	.short	0x010a
        /*05ea*/ 	.byte	0x15
	.zero		1


	//   ....[78]....
        /*05ec*/ 	.word	0x00004d40
        /*05f0*/ 	.word	0x000000ff
        /*05f4*/ 	.word	0x00000050
        /*05f8*/ 	.short	0x010b
        /*05fa*/ 	.byte	0x15
	.zero		1


	//   ....[79]....
        /*05fc*/ 	.word	0x00004d50
        /*0600*/ 	.word	0x000000ff
        /*0604*/ 	.word	0x00000000
        /*0608*/ 	.short	0x0101
        /*060a*/ 	.byte	0x06
	.zero		1


	//   ....[80]....
        /*060c*/ 	.word	0x00004d60
        /*0610*/ 	.word	0x000000ff
        /*0614*/ 	.word	0x00000078
        /*0618*/ 	.short	0x010a
        /*061a*/ 	.byte	0x15
	.zero		1


	//   ....[81]....
        /*061c*/ 	.word	0x00004f50
        /*0620*/ 	.word	0x000000ff
        /*0624*/ 	.word	0x00000058
        /*0628*/ 	.short	0x010b
        /*062a*/ 	.byte	0x15
	.zero		1


	//   ....[82]....
        /*062c*/ 	.word	0x00004f60
        /*0630*/ 	.word	0x000000ff
        /*0634*/ 	.word	0x00000000
        /*0638*/ 	.short	0x0101
        /*063a*/ 	.byte	0x25
	.zero		1


	//   ....[83]....
        /*063c*/ 	.word	0x00004f90
        /*0640*/ 	.word	0x000000ff
        /*0644*/ 	.word	0x00000060
        /*0648*/ 	.short	0x010a
        /*064a*/ 	.byte	0x15
	.zero		1


	//   ....[84]....
        /*064c*/ 	.word	0x00004fb0
        /*0650*/ 	.word	0x000000ff
        /*0654*/ 	.word	0x00000068
        /*0658*/ 	.short	0x010a
        /*065a*/ 	.byte	0x15
	.zero		1


	//   ....[85]....
        /*065c*/ 	.word	0x00004fd0
        /*0660*/ 	.word	0x000000ff
        /*0664*/ 	.word	0x00000070
        /*0668*/ 	.short	0x010a
        /*066a*/ 	.byte	0x15
	.zero		1


	//   ....[86]....
        /*066c*/ 	.word	0x00005010
        /*0670*/ 	.word	0x00000000
        /*0674*/ 	.word	0x00000078
        /*0678*/ 	.short	0x010a
        /*067a*/ 	.byte	0xff
	.zero		1


	//   ....[87]....
        /*067c*/ 	.word	0x00005320
        /*0680*/ 	.word	0x00000003
        /*0684*/ 	.word	0x00000090
        /*0688*/ 	.short	0x010a
        /*068a*/ 	.byte	0xff
	.zero		1


	//   ....[88]....
        /*068c*/ 	.word	0x000054a0
        /*0690*/ 	.word	0x00000000
        /*0694*/ 	.word	0x00000000
        /*0698*/ 	.short	0x0101
        /*069a*/ 	.byte	0xff
	.zero		1


	//   ....[89]....
        /*069c*/ 	.word	0x00006010
        /*06a0*/ 	.word	0x000000ff
        /*06a4*/ 	.word	0x00000040
        /*06a8*/ 	.short	0x010a
        /*06aa*/ 	.byte	0x2c
	.zero		1


	//   ....[90]....
        /*06ac*/ 	.word	0x00006050
        /*06b0*/ 	.word	0x00000063
        /*06b4*/ 	.word	0x000000b0
        /*06b8*/ 	.short	0x010a
        /*06ba*/ 	.byte	0xff
	.zero		1


	//   ....[91]....
        /*06bc*/ 	.word	0x00006140
        /*06c0*/ 	.word	0x000000ff
        /*06c4*/ 	.word	0x00000040
        /*06c8*/ 	.short	0x010a
        /*06ca*/ 	.byte	0x2c
	.zero		1


	//   ....[92]....
        /*06cc*/ 	.word	0x00006230
        /*06d0*/ 	.word	0x00000063
        /*06d4*/ 	.word	0x000000b0
        /*06d8*/ 	.short	0x010a
        /*06da*/ 	.byte	0xff
	.zero		1


	//   ....[93]....
        /*06dc*/ 	.word	0x00006d00
        /*06e0*/ 	.word	0x00000000
        /*06e4*/ 	.word	0x00000000
        /*06e8*/ 	.short	0x0101
        /*06ea*/ 	.byte	0xff
	.zero		1


	//   ....[94]....
        /*06ec*/ 	.word	0x00006d10
        /*06f0*/ 	.word	0x00000003
        /*06f4*/ 	.word	0x00000040
        /*06f8*/ 	.short	0x010a
        /*06fa*/ 	.byte	0xff
	.zero		1


	//   ....[95]....
        /*06fc*/ 	.word	0x00006df0
        /*0700*/ 	.word	0x00000003
        /*0704*/ 	.word	0x00000040
        /*0708*/ 	.short	0x010a
        /*070a*/ 	.byte	0xff
	.zero		1


	//   ....[96]....
        /*070c*/ 	.word	0x00007960
        /*0710*/ 	.word	0x0000003d
        /*0714*/ 	.word	0x00000000
        /*0718*/ 	.short	0x0101
        /*071a*/ 	.byte	0xff
	.zero		1


	//   ....[97]....
        /*071c*/ 	.word	0x00007980
        /*0720*/ 	.word	0x0000003e
        /*0724*/ 	.word	0x00000040
        /*0728*/ 	.short	0x010a
        /*072a*/ 	.byte	0xff
	.zero		1


	//   ....[98]....
        /*072c*/ 	.word	0x00007a50
        /*0730*/ 	.word	0x0000003e
        /*0734*/ 	.word	0x00000040
        /*0738*/ 	.short	0x010a
        /*073a*/ 	.byte	0xff
	.zero		1


	//   ....[99]....
        /*073c*/ 	.word	0x000085c0
        /*0740*/ 	.word	0x0000003d
        /*0744*/ 	.word	0x00000000
        /*0748*/ 	.short	0x0101
        /*074a*/ 	.byte	0xff
	.zero		1


	//   ....[100]....
        /*074c*/ 	.word	0x000085e0
        /*0750*/ 	.word	0x0000003e
        /*0754*/ 	.word	0x00000040
        /*0758*/ 	.short	0x010a
        /*075a*/ 	.byte	0xff
	.zero		1


	//   ....[101]....
        /*075c*/ 	.word	0x000086b0
        /*0760*/ 	.word	0x0000003e
        /*0764*/ 	.word	0x00000040
        /*0768*/ 	.short	0x010a
        /*076a*/ 	.byte	0xff
	.zero		1


	//   ....[102]....
        /*076c*/ 	.word	0x000089f0
        /*0770*/ 	.word	0x000000ff
        /*0774*/ 	.word	0x00000000
        /*0778*/ 	.short	0x0101
        /*077a*/ 	.byte	0x04
	.zero		1


	//   ....[103]....
        /*077c*/ 	.word	0x00009280
        /*0780*/ 	.word	0x00000002
        /*0784*/ 	.word	0x00000000
        /*0788*/ 	.short	0x0101
        /*078a*/ 	.byte	0xff
	.zero		1


	//   ....[104]....
        /*078c*/ 	.word	0x00009510
        /*0790*/ 	.word	0x000000ff
        /*0794*/ 	.word	0x00000000
        /*0798*/ 	.short	0x0101
        /*079a*/ 	.byte	0x04
	.zero		1


	//   ....[105]....
        /*079c*/ 	.word	0x00009530
        /*07a0*/ 	.word	0x00000003
        /*07a4*/ 	.word	0x00000100
        /*07a8*/ 	.short	0x010a
        /*07aa*/ 	.byte	0xff
	.zero		1


	//   ....[106]....
        /*07ac*/ 	.word	0x00009590
        /*07b0*/ 	.word	0x00000000
        /*07b4*/ 	.word	0x00000020
        /*07b8*/ 	.short	0x010a
        /*07ba*/ 	.byte	0xff
	.zero		1


	//   ....[107]....
        /*07bc*/ 	.word	0x000095f0
        /*07c0*/ 	.word	0x00000000
        /*07c4*/ 	.word	0x00000020
        /*07c8*/ 	.short	0x010a
        /*07ca*/ 	.byte	0xff
	.zero		1


	//   ....[108]....
        /*07cc*/ 	.word	0x00009640
        /*07d0*/ 	.word	0x00000003
        /*07d4*/ 	.word	0x00000090
        /*07d8*/ 	.short	0x010a
        /*07da*/ 	.byte	0xff
	.zero		1


	//   ....[109]....
        /*07dc*/ 	.word	0x000096a0
        /*07e0*/ 	.word	0x00000000
        /*07e4*/ 	.word	0x00000000
        /*07e8*/ 	.short	0x010a
        /*07ea*/ 	.byte	0xff
	.zero		1


	//   ....[110]....
        /*07ec*/ 	.word	0x00009700
        /*07f0*/ 	.word	0x00000000
        /*07f4*/ 	.word	0x00000000
        /*07f8*/ 	.short	0x010a
        /*07fa*/ 	.byte	0xff
	.zero		1


	//   ....[111]....
        /*07fc*/ 	.word	0x00009760
        /*0800*/ 	.word	0x00000000
        /*0804*/ 	.word	0x00000000
        /*0808*/ 	.short	0x010a
        /*080a*/ 	.byte	0xff
	.zero		1


	//   ....[112]....
        /*080c*/ 	.word	0x000097b0
        /*0810*/ 	.word	0x00000002
        /*0814*/ 	.word	0x000000f0
        /*0818*/ 	.short	0x010a
        /*081a*/ 	.byte	0xff
	.zero		1


	//   ....[113]....
        /*081c*/ 	.word	0x00009810
        /*0820*/ 	.word	0x00000002
        /*0824*/ 	.word	0x000000a0
        /*0828*/ 	.short	0x010a
        /*082a*/ 	.byte	0xff
	.zero		1


	//   ....[114]....
        /*082c*/ 	.word	0x00009860
        /*0830*/ 	.word	0x00000002
        /*0834*/ 	.word	0x00000090
        /*0838*/ 	.short	0x010a
        /*083a*/ 	.byte	0xff
	.zero		1


	//   ....[115]....
        /*083c*/ 	.word	0x000098c0
        /*0840*/ 	.word	0x00000000
        /*0844*/ 	.word	0x000000a0
        /*0848*/ 	.short	0x010a
        /*084a*/ 	.byte	0xff
	.zero		1


	//   ....[116]....
        /*084c*/ 	.word	0x00009910
        /*0850*/ 	.word	0x00000000
        /*0854*/ 	.word	0x00000090
        /*0858*/ 	.short	0x010a
        /*085a*/ 	.byte	0xff
	.zero		1


	//   ....[117]....
        /*085c*/ 	.word	0x00009970
        /*0860*/ 	.word	0x00000003
        /*0864*/ 	.word	0x000000d0
        /*0868*/ 	.short	0x010a
        /*086a*/ 	.byte	0xff
	.zero		1


	//   ....[118]....
        /*086c*/ 	.word	0x000099d0
        /*0870*/ 	.word	0x00000000
        /*0874*/ 	.word	0x00000000
        /*0878*/ 	.short	0x010a
        /*087a*/ 	.byte	0xff
	.zero		1


	//   ....[119]....
        /*087c*/ 	.word	0x00009a30
        /*0880*/ 	.word	0x00000000
        /*0884*/ 	.word	0x00000000
        /*0888*/ 	.short	0x010a
        /*088a*/ 	.byte	0xff
	.zero		1


	//   ....[120]....
        /*088c*/ 	.word	0x00009a90
        /*0890*/ 	.word	0x00000000
        /*0894*/ 	.word	0x00000000
        /*0898*/ 	.short	0x010a
        /*089a*/ 	.byte	0xff
	.zero		1


	//   ....[121]....
        /*089c*/ 	.word	0x00009af0
        /*08a0*/ 	.word	0x00000000
        /*08a4*/ 	.word	0x00000000
        /*08a8*/ 	.short	0x010a
        /*08aa*/ 	.byte	0xff
	.zero		1


	//   ....[122]....
        /*08ac*/ 	.word	0x00009b50
        /*08b0*/ 	.word	0x00000000
        /*08b4*/ 	.word	0x00000000
        /*08b8*/ 	.short	0x010a
        /*08ba*/ 	.byte	0xff
	.zero		1


	//   ....[123]....
        /*08bc*/ 	.word	0x00009ba0
        /*08c0*/ 	.word	0x0000000c
        /*08c4*/ 	.word	0x00000090
        /*08c8*/ 	.short	0x010a
        /*08ca*/ 	.byte	0xff
	.zero		1


	//   ....[124]....
        /*08cc*/ 	.word	0x00009c00
        /*08d0*/ 	.word	0x00000000
        /*08d4*/ 	.word	0x00000088
        /*08d8*/ 	.short	0x010a
        /*08da*/ 	.byte	0xff
	.zero		1


	//   ....[125]....
        /*08dc*/ 	.word	0x00009c60
        /*08e0*/ 	.word	0x00000000
        /*08e4*/ 	.word	0x00000060
        /*08e8*/ 	.short	0x010a
        /*08ea*/ 	.byte	0xff
	.zero		1


	//   ....[126]....
        /*08ec*/ 	.word	0x00009cc0
        /*08f0*/ 	.word	0x00000000
        /*08f4*/ 	.word	0x00000068
        /*08f8*/ 	.short	0x010a
        /*08fa*/ 	.byte	0xff
	.zero		1


	//   ....[127]....
        /*08fc*/ 	.word	0x00009d20
        /*0900*/ 	.word	0x00000000
        /*0904*/ 	.word	0x00000070
        /*0908*/ 	.short	0x010a
        /*090a*/ 	.byte	0xff
	.zero		1


	//   ....[128]....
        /*090c*/ 	.word	0x00009d80
        /*0910*/ 	.word	0x00000000
        /*0914*/ 	.word	0x00000078
        /*0918*/ 	.short	0x010a
        /*091a*/ 	.byte	0xff
	.zero		1


	//   ....[129]....
        /*091c*/ 	.word	0x00009de0
        /*0920*/ 	.word	0x00000000
        /*0924*/ 	.word	0x00000060
        /*0928*/ 	.short	0x010a
        /*092a*/ 	.byte	0xff
	.zero		1


	//   ....[130]....
        /*092c*/ 	.word	0x00009e40
        /*0930*/ 	.word	0x00000000
        /*0934*/ 	.word	0x00000068
        /*0938*/ 	.short	0x010a
        /*093a*/ 	.byte	0xff
	.zero		1


	//   ....[131]....
        /*093c*/ 	.word	0x00009ea0
        /*0940*/ 	.word	0x00000000
        /*0944*/ 	.word	0x00000070
        /*0948*/ 	.short	0x010a
        /*094a*/ 	.byte	0xff
	.zero		1


	//   ....[132]....
        /*094c*/ 	.word	0x00009ef0
        /*0950*/ 	.word	0x00000003
        /*0954*/ 	.word	0x00000090
        /*0958*/ 	.short	0x010a
        /*095a*/ 	.byte	0xff
	.zero		1


	//   ....[133]....
        /*095c*/ 	.word	0x00009f50
        /*0960*/ 	.word	0x00000002
        /*0964*/ 	.word	0x00000040
        /*0968*/ 	.short	0x010a
        /*096a*/ 	.byte	0xff
	.zero		1


	//   ....[134]....
        /*096c*/ 	.word	0x00009fa0
        /*0970*/ 	.word	0x00000063
        /*0974*/ 	.word	0x000000b0
        /*0978*/ 	.short	0x010a
        /*097a*/ 	.byte	0xff
	.zero		1


	//   ....[135]....
        /*097c*/ 	.word	0x00009ff0
        /*0980*/ 	.word	0x00000003
        /*0984*/ 	.word	0x00000040
        /*0988*/ 	.short	0x010a
        /*098a*/ 	.byte	0xff
	.zero		1


	//   ....[136]....
        /*098c*/ 	.word	0x0000a040
        /*0990*/ 	.word	0x0000003e
        /*0994*/ 	.word	0x00000040
        /*0998*/ 	.short	0x010a
        /*099a*/ 	.byte	0xff
	.zero		1


	//   ....[137]....
        /*099c*/ 	.word	0x0000a090
        /*09a0*/ 	.word	0x0000003e
        /*09a4*/ 	.word	0x00000040
        /*09a8*/ 	.short	0x010a
        /*09aa*/ 	.byte	0xff
	.zero		1


	//----- nvinfo : EIATTR_NUM_MBARRIERS
	.align		4
.L_47:
        /*09ac*/ 	.byte	0x03, 0x38
        /*09ae*/ 	.short	0x0022


	//----- nvinfo : EIATTR_EXIT_INSTR_OFFSETS
	.align		4
        /*09b0*/ 	.byte	0x04, 0x1c
        /*09b2*/ 	.short	(.L_49 - .L_48)


	//   ....[0]....
.L_48:
        /*09b4*/ 	.word	0x00002a80


	//   ....[1]....
        /*09b8*/ 	.word	0x00002f70


	//   ....[2]....
        /*09bc*/ 	.word	0x00002fd0


	//   ....[3]....
        /*09c0*/ 	.word	0x00003ee0


	//   ....[4]....
        /*09c4*/ 	.word	0x00005040


	//   ....[5]....
        /*09c8*/ 	.word	0x00005080


	//   ....[6]....
        /*09cc*/ 	.word	0x00009400


	//   ....[7]....
        /*09d0*/ 	.word	0x00009480


	//   ....[8]....
        /*09d4*/ 	.word	0x000094b0


	//   ....[9]....
        /*09d8*/ 	.word	0x00009520


	//----- nvinfo : EIATTR_MAX_THREADS
	.align		4
.L_49:
        /*09dc*/ 	.byte	0x04, 0x05
        /*09de*/ 	.short	(.L_51 - .L_50)
.L_50:
        /*09e0*/ 	.word	0x00000100
        /*09e4*/ 	.word	0x00000001
        /*09e8*/ 	.word	0x00000001


	//----- nvinfo : EIATTR_CRS_STACK_SIZE
	.align		4
.L_51:
        /*09ec*/ 	.byte	0x04, 0x1e
        /*09ee*/ 	.short	(.L_53 - .L_52)
.L_52:
        /*09f0*/ 	.word	0x00000000


	//----- nvinfo : EIATTR_CBANK_PARAM_SIZE
	.align		4
.L_53:
        /*09f4*/ 	.byte	0x03, 0x19
        /*09f6*/ 	.short	0x0800


	//----- nvinfo : EIATTR_PARAM_CBANK
	.align		4
        /*09f8*/ 	.byte	0x04, 0x0a
        /*09fa*/ 	.short	(.L_55 - .L_54)
	.align		4
.L_54:
        /*09fc*/ 	.word	index@(.nv.constant0._ZN7cutlass13device_kernelINS_4gemm6kernel13GemmUniversalIN4cute5tupleIJiiiiEEENS1_10collective13CollectiveMmaINS1_35MainloopSm100TmaUmmaWarpSpecializedILi4ELi2ELi4ENS5_IJNS4_1CILi1EEENSA_ILi8EEESB_EEEEENS5_IJNSA_ILi128EEESF_NSA_ILi64EEEEEENS_6half_tENS5_IJlSB_lEEESI_SJ_NS4_8TiledMMAINS4_8MMA_AtomIJNS4_20SM100_MMA_F16BF16_SSISI_SI_fLi128ELi128ELNS4_4UMMA5MajorE0ELSO_0ELNSN_7ScaleInE0ELSP_0EEEEEENS4_6LayoutINS5_IJSB_SB_SB_EEENS5_IJNSA_ILi0EEESU_SU_EEEEENS5_IJNS4_10UnderscoreESX_SX_EEEEENS4_23SM90_TMA_LOAD_MULTICASTENS4_14ComposedLayoutINS4_7SwizzleILi3ELi4ELi3EEENS4_18smem_ptr_flag_bitsILi16EEENSS_INS5_IJSC_SG_EEENS5_IJSG_SB_EEEEEEEvNS4_8identityENS4_13SM90_TMA_LOADES19_vS1A_EENS_8epilogue10collective18CollectiveEpilogueINS1D_23Sm100TmaWarpSpecializedILi4ELi2ELi32ELb1ELb0EEEJSH_NS5_IJNSS_ISF_SB_EENSS_INSA_ILi32EEESB_EEEEESI_SJ_SI_SJ_NS1D_6fusion15FusionCallbacksIS1H_NS1M_17LinearCombinationISI_fSI_fLNS_15FloatRoundStyleE2EEESH_S1L_JEEENS4_5SM1004TMEM4LOAD26SM100_TMEM_LOAD_32dp32b32xES1B_NS11_INS12_ILi2ELi4ELi3EEES15_NSS_INS5_IJSC_S1J_EEENS5_IJS1J_SB_EEEEEEENS4_39AutoVectorizingCopyWithAssumedAlignmentILi128EEENS4_14SM90_TMA_STOREES20_S22_S22_EEEvvEEEEvNT_6ParamsE)
        /*0a00*/ 	.short	0x0380
        /*0a02*/ 	.short	0x0800


	//----- nvinfo : EIATTR_SW_WAR
	.align		4
.L_55:
        /*0a04*/ 	.byte	0x04, 0x36
        /*0a06*/ 	.short	(.L_57 - .L_56)
.L_56:
        /*0a08*/ 	.word	0x00000008
.L_57:


//--------------------- .nv.callgraph             --------------------------
	.section	.nv.callgraph,"",@"SHT_CUDA_CALLGRAPH"
	.align	4
	.sectionentsize	8
	.align		4
        /*0000*/ 	.word	0x00000000
	.align		4
        /*0004*/ 	.word	0xffffffff
	.align		4
        /*0008*/ 	.word	index@(_ZN7cutlass13device_kernelINS_4gemm6kernel13GemmUniversalIN4cute5tupleIJiiiiEEENS1_10collective13CollectiveMmaINS1_35MainloopSm100TmaUmmaWarpSpecializedILi4ELi2ELi4ENS5_IJNS4_1CILi1EEENSA_ILi8EEESB_EEEEENS5_IJNSA_ILi128EEESF_NSA_ILi64EEEEEENS_6half_tENS5_IJlSB_lEEESI_SJ_NS4_8TiledMMAINS4_8MMA_AtomIJNS4_20SM100_MMA_F16BF16_SSISI_SI_fLi128ELi128ELNS4_4UMMA5MajorE0ELSO_0ELNSN_7ScaleInE0ELSP_0EEEEEENS4_6LayoutINS5_IJSB_SB_SB_EEENS5_IJNSA_ILi0EEESU_SU_EEEEENS5_IJNS4_10UnderscoreESX_SX_EEEEENS4_23SM90_TMA_LOAD_MULTICASTENS4_14ComposedLayoutINS4_7SwizzleILi3ELi4ELi3EEENS4_18smem_ptr_flag_bitsILi16EEENSS_INS5_IJSC_SG_EEENS5_IJSG_SB_EEEEEEEvNS4_8identityENS4_13SM90_TMA_LOADES19_vS1A_EENS_8epilogue10collective18CollectiveEpilogueINS1D_23Sm100TmaWarpSpecializedILi4ELi2ELi32ELb1ELb0EEEJSH_NS5_IJNSS_ISF_SB_EENSS_INSA_ILi32EEESB_EEEEESI_SJ_SI_SJ_NS1D_6fusion15FusionCallbacksIS1H_NS1M_17LinearCombinationISI_fSI_fLNS_15FloatRoundStyleE2EEESH_S1L_JEEENS4_5SM1004TMEM4LOAD26SM100_TMEM_LOAD_32dp32b32xES1B_NS11_INS12_ILi2ELi4ELi3EEES15_NSS_INS5_IJSC_S1J_EEENS5_IJS1J_SB_EEEEEEENS4_39AutoVectorizingCopyWithAssumedAlignmentILi128EEENS4_14SM90_TMA_STOREES20_S22_S22_EEEvvEEEEvNT_6ParamsE)
	.align		4
        /*000c*/ 	.word	index@(__assertfail)
	.align		4
        /*0010*/ 	.word	0x00000000
	.align		4
        /*0014*/ 	.word	0xfffffffe
	.align		4
        /*0018*/ 	.word	0x00000000
	.align		4
        /*001c*/ 	.word	0xfffffffd
	.align		4
        /*0020*/ 	.word	0x00000000
	.align		4
        /*0024*/ 	.word	0xfffffffc


//--------------------- .nv.constant4             --------------------------
	.section	.nv.constant4,"a",@progbits
	.align	8
	.align		8
.nv.constant4:
        /*0000*/ 	.dword	__assertfail
	.align		8
        /*0008*/ 	.dword	__unnamed_1
	.align		8
        /*0010*/ 	.dword	__unnamed_2
	.align		8
        /*0018*/ 	.dword	_ZN40_INTERNAL_7613474e_4_k_cu_46f57b52_387334cuda3std3__45__cpo5beginE
	.align		8
        /*0020*/ 	.dword	_ZN40_INTERNAL_7613474e_4_k_cu_46f57b52_387334cuda3std3__45__cpo3endE
	.align		8
        /*0028*/ 	.dword	_ZN40_INTERNAL_7613474e_4_k_cu_46f57b52_387334cuda3std3__45__cpo6cbeginE
	.align		8
        /*0030*/ 	.dword	_ZN40_INTERNAL_7613474e_4_k_cu_46f57b52_387334cuda3std3__45__cpo4cendE
	.align		8
        /*0038*/ 	.dword	_ZN40_INTERNAL_7613474e_4_k_cu_46f57b52_387334cuda3std3__442_GLOBAL__N__7613474e_4_k_cu_46f57b52_387336ignoreE
	.align		8
        /*0040*/ 	.dword	_ZN40_INTERNAL_7613474e_4_k_cu_46f57b52_387334cuda3std3__419piecewise_constructE
	.align		8
        /*0048*/ 	.dword	_ZN40_INTERNAL_7613474e_4_k_cu_46f57b52_387334cuda3std3__48in_placeE
	.align		8
        /*0050*/ 	.dword	_ZN40_INTERNAL_7613474e_4_k_cu_46f57b52_387334cuda3std6ranges3__45__cpo4swapE
	.align		8
        /*0058*/ 	.dword	_ZN40_INTERNAL_7613474e_4_k_cu_46f57b52_387334cuda3std6ranges3__45__cpo9iter_moveE
	.align		8
        /*0060*/ 	.dword	_ZN40_INTERNAL_7613474e_4_k_cu_46f57b52_387334cute7productE
	.align		8
        /*0068*/ 	.dword	_ZN40_INTERNAL_7613474e_4_k_cu_46f57b52_387334cute1_E
	.align		8
        /*0070*/ 	.dword	$str$25
	.align		8
        /*0078*/ 	.dword	$str$26
	.align		8
        /*0080*/ 	.dword	$str$27
	.align		8
        /*0088*/ 	.dword	$str$28


//--------------------- .text._ZN7cutlass13device_kernelINS_4gemm6kernel13GemmUniversalIN4cute5tupleIJiiiiEEENS1_10collective13CollectiveMmaINS1_35MainloopSm100TmaUmmaWarpSpecializedILi4ELi2ELi4ENS5_IJNS4_1CILi1EEENSA_ILi8EEESB_EEEEENS5_IJNSA_ILi128EEESF_NSA_ILi64EEEEEENS_6half_tENS5_IJlSB_lEEESI_SJ_NS4_8TiledMMAINS4_8MMA_AtomIJNS4_20SM100_MMA_F16BF16_SSISI_SI_fLi128ELi128ELNS4_4UMMA5MajorE0ELSO_0ELNSN_7ScaleInE0ELSP_0EEEEEENS4_6LayoutINS5_IJSB_SB_SB_EEENS5_IJNSA_ILi0EEESU_SU_EEEEENS5_IJNS4_10UnderscoreESX_SX_EEEEENS4_23SM90_TMA_LOAD_MULTICASTENS4_14ComposedLayoutINS4_7SwizzleILi3ELi4ELi3EEENS4_18smem_ptr_flag_bitsILi16EEENSS_INS5_IJSC_SG_EEENS5_IJSG_SB_EEEEEEEvNS4_8identityENS4_13SM90_TMA_LOADES19_vS1A_EENS_8epilogue10collective18CollectiveEpilogueINS1D_23Sm100TmaWarpSpecializedILi4ELi2ELi32ELb1ELb0EEEJSH_NS5_IJNSS_ISF_SB_EENSS_INSA_ILi32EEESB_EEEEESI_SJ_SI_SJ_NS1D_6fusion15FusionCallbacksIS1H_NS1M_17LinearCombinationISI_fSI_fLNS_15FloatRoundStyleE2EEESH_S1L_JEEENS4_5SM1004TMEM4LOAD26SM100_TMEM_LOAD_32dp32b32xES1B_NS11_INS12_ILi2ELi4ELi3EEES15_NSS_INS5_IJSC_S1J_EEENS5_IJS1J_SB_EEEEEEENS4_39AutoVectorizingCopyWithAssumedAlignmentILi128EEENS4_14SM90_TMA_STOREES20_S22_S22_EEEvvEEEEvNT_6ParamsE --------------------------
	.section	.text._ZN7cutlass13device_kernelINS_4gemm6kernel13GemmUniversalIN4cute5tupleIJiiiiEEENS1_10collective13CollectiveMmaINS1_35MainloopSm100TmaUmmaWarpSpecializedILi4ELi2ELi4ENS5_IJNS4_1CILi1EEENSA_ILi8EEESB_EEEEENS5_IJNSA_ILi128EEESF_NSA_ILi64EEEEEENS_6half_tENS5_IJlSB_lEEESI_SJ_NS4_8TiledMMAINS4_8MMA_AtomIJNS4_20SM100_MMA_F16BF16_SSISI_SI_fLi128ELi128ELNS4_4UMMA5MajorE0ELSO_0ELNSN_7ScaleInE0ELSP_0EEEEEENS4_6LayoutINS5_IJSB_SB_SB_EEENS5_IJNSA_ILi0EEESU_SU_EEEEENS5_IJNS4_10UnderscoreESX_SX_EEEEENS4_23SM90_TMA_LOAD_MULTICASTENS4_14ComposedLayoutINS4_7SwizzleILi3ELi4ELi3EEENS4_18smem_ptr_flag_bitsILi16EEENSS_INS5_IJSC_SG_EEENS5_IJSG_SB_EEEEEEEvNS4_8identityENS4_13SM90_TMA_LOADES19_vS1A_EENS_8epilogue10collective18CollectiveEpilogueINS1D_23Sm100TmaWarpSpecializedILi4ELi2ELi32ELb1ELb0EEEJSH_NS5_IJNSS_ISF_SB_EENSS_INSA_ILi32EEESB_EEEEESI_SJ_SI_SJ_NS1D_6fusion15FusionCallbacksIS1H_NS1M_17LinearCombinationISI_fSI_fLNS_15FloatRoundStyleE2EEESH_S1L_JEEENS4_5SM1004TMEM4LOAD26SM100_TMEM_LOAD_32dp32b32xES1B_NS11_INS12_ILi2ELi4ELi3EEES15_NSS_INS5_IJSC_S1J_EEENS5_IJS1J_SB_EEEEEEENS4_39AutoVectorizingCopyWithAssumedAlignmentILi128EEENS4_14SM90_TMA_STOREES20_S22_S22_EEEvvEEEEvNT_6ParamsE,"ax",@progbits
	.align	128
.text._ZN7cutlass13device_kernelINS_4gemm6kernel13GemmUniversalIN4cute5tupleIJiiiiEEENS1_10collective13CollectiveMmaINS1_35MainloopSm100TmaUmmaWarpSpecializedILi4ELi2ELi4ENS5_IJNS4_1CILi1EEENSA_ILi8EEESB_EEEEENS5_IJNSA_ILi128EEESF_NSA_ILi64EEEEEENS_6half_tENS5_IJlSB_lEEESI_SJ_NS4_8TiledMMAINS4_8MMA_AtomIJNS4_20SM100_MMA_F16BF16_SSISI_SI_fLi128ELi128ELNS4_4UMMA5MajorE0ELSO_0ELNSN_7ScaleInE0ELSP_0EEEEEENS4_6LayoutINS5_IJSB_SB_SB_EEENS5_IJNSA_ILi0EEESU_SU_EEEEENS5_IJNS4_10UnderscoreESX_SX_EEEEENS4_23SM90_TMA_LOAD_MULTICASTENS4_14ComposedLayoutINS4_7SwizzleILi3ELi4ELi3EEENS4_18smem_ptr_flag_bitsILi16EEENSS_INS5_IJSC_SG_EEENS5_IJSG_SB_EEEEEEEvNS4_8identityENS4_13SM90_TMA_LOADES19_vS1A_EENS_8epilogue10collective18CollectiveEpilogueINS1D_23Sm100TmaWarpSpecializedILi4ELi2ELi32ELb1ELb0EEEJSH_NS5_IJNSS_ISF_SB_EENSS_INSA_ILi32EEESB_EEEEESI_SJ_SI_SJ_NS1D_6fusion15FusionCallbacksIS1H_NS1M_17LinearCombinationISI_fSI_fLNS_15FloatRoundStyleE2EEESH_S1L_JEEENS4_5SM1004TMEM4LOAD26SM100_TMEM_LOAD_32dp32b32xES1B_NS11_INS12_ILi2ELi4ELi3EEES15_NSS_INS5_IJSC_S1J_EEENS5_IJS1J_SB_EEEEEEENS4_39AutoVectorizingCopyWithAssumedAlignmentILi128EEENS4_14SM90_TMA_STOREES20_S22_S22_EEEvvEEEEvNT_6ParamsE:
        .type           _ZN7cutlass13device_kernelINS_4gemm6kernel13GemmUniversalIN4cute5tupleIJiiiiEEENS1_10collective13CollectiveMmaINS1_35MainloopSm100TmaUmmaWarpSpecializedILi4ELi2ELi4ENS5_IJNS4_1CILi1EEENSA_ILi8EEESB_EEEEENS5_IJNSA_ILi128EEESF_NSA_ILi64EEEEEENS_6half_tENS5_IJlSB_lEEESI_SJ_NS4_8TiledMMAINS4_8MMA_AtomIJNS4_20SM100_MMA_F16BF16_SSISI_SI_fLi128ELi128ELNS4_4UMMA5MajorE0ELSO_0ELNSN_7ScaleInE0ELSP_0EEEEEENS4_6LayoutINS5_IJSB_SB_SB_EEENS5_IJNSA_ILi0EEESU_SU_EEEEENS5_IJNS4_10UnderscoreESX_SX_EEEEENS4_23SM90_TMA_LOAD_MULTICASTENS4_14ComposedLayoutINS4_7SwizzleILi3ELi4ELi3EEENS4_18smem_ptr_flag_bitsILi16EEENSS_INS5_IJSC_SG_EEENS5_IJSG_SB_EEEEEEEvNS4_8identityENS4_13SM90_TMA_LOADES19_vS1A_EENS_8epilogue10collective18CollectiveEpilogueINS1D_23Sm100TmaWarpSpecializedILi4ELi2ELi32ELb1ELb0EEEJSH_NS5_IJNSS_ISF_SB_EENSS_INSA_ILi32EEESB_EEEEESI_SJ_SI_SJ_NS1D_6fusion15FusionCallbacksIS1H_NS1M_17LinearCombinationISI_fSI_fLNS_15FloatRoundStyleE2EEESH_S1L_JEEENS4_5SM1004TMEM4LOAD26SM100_TMEM_LOAD_32dp32b32xES1B_NS11_INS12_ILi2ELi4ELi3EEES15_NSS_INS5_IJSC_S1J_EEENS5_IJS1J_SB_EEEEEEENS4_39AutoVectorizingCopyWithAssumedAlignmentILi128EEENS4_14SM90_TMA_STOREES20_S22_S22_EEEvvEEEEvNT_6ParamsE,@function
        .size           _ZN7cutlass13device_kernelINS_4gemm6kernel13GemmUniversalIN4cute5tupleIJiiiiEEENS1_10collective13CollectiveMmaINS1_35MainloopSm100TmaUmmaWarpSpecializedILi4ELi2ELi4ENS5_IJNS4_1CILi1EEENSA_ILi8EEESB_EEEEENS5_IJNSA_ILi128EEESF_NSA_ILi64EEEEEENS_6half_tENS5_IJlSB_lEEESI_SJ_NS4_8TiledMMAINS4_8MMA_AtomIJNS4_20SM100_MMA_F16BF16_SSISI_SI_fLi128ELi128ELNS4_4UMMA5MajorE0ELSO_0ELNSN_7ScaleInE0ELSP_0EEEEEENS4_6LayoutINS5_IJSB_SB_SB_EEENS5_IJNSA_ILi0EEESU_SU_EEEEENS5_IJNS4_10UnderscoreESX_SX_EEEEENS4_23SM90_TMA_LOAD_MULTICASTENS4_14ComposedLayoutINS4_7SwizzleILi3ELi4ELi3EEENS4_18smem_ptr_flag_bitsILi16EEENSS_INS5_IJSC_SG_EEENS5_IJSG_SB_EEEEEEEvNS4_8identityENS4_13SM90_TMA_LOADES19_vS1A_EENS_8epilogue10collective18CollectiveEpilogueINS1D_23Sm100TmaWarpSpecializedILi4ELi2ELi32ELb1ELb0EEEJSH_NS5_IJNSS_ISF_SB_EENSS_INSA_ILi32EEESB_EEEEESI_SJ_SI_SJ_NS1D_6fusion15FusionCallbacksIS1H_NS1M_17LinearCombinationISI_fSI_fLNS_15FloatRoundStyleE2EEESH_S1L_JEEENS4_5SM1004TMEM4LOAD26SM100_TMEM_LOAD_32dp32b32xES1B_NS11_INS12_ILi2ELi4ELi3EEES15_NSS_INS5_IJSC_S1J_EEENS5_IJS1J_SB_EEEEEEENS4_39AutoVectorizingCopyWithAssumedAlignmentILi128EEENS4_14SM90_TMA_STOREES20_S22_S22_EEEvvEEEEvNT_6ParamsE,(.L_x_183 - _ZN7cutlass13device_kernelINS_4gemm6kernel13GemmUniversalIN4cute5tupleIJiiiiEEENS1_10collective13CollectiveMmaINS1_35MainloopSm100TmaUmmaWarpSpecializedILi4ELi2ELi4ENS5_IJNS4_1CILi1EEENSA_ILi8EEESB_EEEEENS5_IJNSA_ILi128EEESF_NSA_ILi64EEEEEENS_6half_tENS5_IJlSB_lEEESI_SJ_NS4_8TiledMMAINS4_8MMA_AtomIJNS4_20SM100_MMA_F16BF16_SSISI_SI_fLi128ELi128ELNS4_4UMMA5MajorE0ELSO_0ELNSN_7ScaleInE0ELSP_0EEEEEENS4_6LayoutINS5_IJSB_SB_SB_EEENS5_IJNSA_ILi0EEESU_SU_EEEEENS5_IJNS4_10UnderscoreESX_SX_EEEEENS4_23SM90_TMA_LOAD_MULTICASTENS4_14ComposedLayoutINS4_7SwizzleILi3ELi4ELi3EEENS4_18smem_ptr_flag_bitsILi16EEENSS_INS5_IJSC_SG_EEENS5_IJSG_SB_EEEEEEEvNS4_8identityENS4_13SM90_TMA_LOADES19_vS1A_EENS_8epilogue10collective18CollectiveEpilogueINS1D_23Sm100TmaWarpSpecializedILi4ELi2ELi32ELb1ELb0EEEJSH_NS5_IJNSS_ISF_SB_EENSS_INSA_ILi32EEESB_EEEEESI_SJ_SI_SJ_NS1D_6fusion15FusionCallbacksIS1H_NS1M_17LinearCombinationISI_fSI_fLNS_15FloatRoundStyleE2EEESH_S1L_JEEENS4_5SM1004TMEM4LOAD26SM100_TMEM_LOAD_32dp32b32xES1B_NS11_INS12_ILi2ELi4ELi3EEES15_NSS_INS5_IJSC_S1J_EEENS5_IJS1J_SB_EEEEEEENS4_39AutoVectorizingCopyWithAssumedAlignmentILi128EEENS4_14SM90_TMA_STOREES20_S22_S22_EEEvvEEEEvNT_6ParamsE)
        .other          _ZN7cutlass13device_kernelINS_4gemm6kernel13GemmUniversalIN4cute5tupleIJiiiiEEENS1_10collective13CollectiveMmaINS1_35MainloopSm100TmaUmmaWarpSpecializedILi4ELi2ELi4ENS5_IJNS4_1CILi1EEENSA_ILi8EEESB_EEEEENS5_IJNSA_ILi128EEESF_NSA_ILi64EEEEEENS_6half_tENS5_IJlSB_lEEESI_SJ_NS4_8TiledMMAINS4_8MMA_AtomIJNS4_20SM100_MMA_F16BF16_SSISI_SI_fLi128ELi128ELNS4_4UMMA5MajorE0ELSO_0ELNSN_7ScaleInE0ELSP_0EEEEEENS4_6LayoutINS5_IJSB_SB_SB_EEENS5_IJNSA_ILi0EEESU_SU_EEEEENS5_IJNS4_10UnderscoreESX_SX_EEEEENS4_23SM90_TMA_LOAD_MULTICASTENS4_14ComposedLayoutINS4_7SwizzleILi3ELi4ELi3EEENS4_18smem_ptr_flag_bitsILi16EEENSS_INS5_IJSC_SG_EEENS5_IJSG_SB_EEEEEEEvNS4_8identityENS4_13SM90_TMA_LOADES19_vS1A_EENS_8epilogue10collective18CollectiveEpilogueINS1D_23Sm100TmaWarpSpecializedILi4ELi2ELi32ELb1ELb0EEEJSH_NS5_IJNSS_ISF_SB_EENSS_INSA_ILi32EEESB_EEEEESI_SJ_SI_SJ_NS1D_6fusion15FusionCallbacksIS1H_NS1M_17LinearCombinationISI_fSI_fLNS_15FloatRoundStyleE2EEESH_S1L_JEEENS4_5SM1004TMEM4LOAD26SM100_TMEM_LOAD_32dp32b32xES1B_NS11_INS12_ILi2ELi4ELi3EEES15_NSS_INS5_IJSC_S1J_EEENS5_IJS1J_SB_EEEEEEENS4_39AutoVectorizingCopyWithAssumedAlignmentILi128EEENS4_14SM90_TMA_STOREES20_S22_S22_EEEvvEEEEvNT_6ParamsE,@"STO_CUDA_ENTRY STV_DEFAULT"
_ZN7cutlass13device_kernelINS_4gemm6kernel13GemmUniversalIN4cute5tupleIJiiiiEEENS1_10collective13CollectiveMmaINS1_35MainloopSm100TmaUmmaWarpSpecializedILi4ELi2ELi4ENS5_IJNS4_1CILi1EEENSA_ILi8EEESB_EEEEENS5_IJNSA_ILi128EEESF_NSA_ILi64EEEEEENS_6half_tENS5_IJlSB_lEEESI_SJ_NS4_8TiledMMAINS4_8MMA_AtomIJNS4_20SM100_MMA_F16BF16_SSISI_SI_fLi128ELi128ELNS4_4UMMA5MajorE0ELSO_0ELNSN_7ScaleInE0ELSP_0EEEEEENS4_6LayoutINS5_IJSB_SB_SB_EEENS5_IJNSA_ILi0EEESU_SU_EEEEENS5_IJNS4_10UnderscoreESX_SX_EEEEENS4_23SM90_TMA_LOAD_MULTICASTENS4_14ComposedLayoutINS4_7SwizzleILi3ELi4ELi3EEENS4_18smem_ptr_flag_bitsILi16EEENSS_INS5_IJSC_SG_EEENS5_IJSG_SB_EEEEEEEvNS4_8identityENS4_13SM90_TMA_LOADES19_vS1A_EENS_8epilogue10collective18CollectiveEpilogueINS1D_23Sm100TmaWarpSpecializedILi4ELi2ELi32ELb1ELb0EEEJSH_NS5_IJNSS_ISF_SB_EENSS_INSA_ILi32EEESB_EEEEESI_SJ_SI_SJ_NS1D_6fusion15FusionCallbacksIS1H_NS1M_17LinearCombinationISI_fSI_fLNS_15FloatRoundStyleE2EEESH_S1L_JEEENS4_5SM1004TMEM4LOAD26SM100_TMEM_LOAD_32dp32b32xES1B_NS11_INS12_ILi2ELi4ELi3EEES15_NSS_INS5_IJSC_S1J_EEENS5_IJS1J_SB_EEEEEEENS4_39AutoVectorizingCopyWithAssumedAlignmentILi128EEENS4_14SM90_TMA_STOREES20_S22_S22_EEEvvEEEEvNT_6ParamsE:
[----:B------:R-:W1:Y:S01]  /*0000*/  LDC R1, c[0x0][0x37c] ;  /* 0x0000df00ff017b82 */ /* 0x000e620000000800 */
[----:B------:R-:W2:Y:S01]  /*0010*/  S2R R94, SR_TID.X ;  /* 0x00000000005e7919 */ /* 0x000ea20000002100 */
[----:B------:R-:W3:Y:S01]  /*0020*/  LDCU.64 UR8, c[0x0][0x890] ;  /* 0x00011200ff0877ac */ /* 0x000ee20008000a00 */
[----:B------:R-:W-:Y:S02]  /*0030*/  PRMT R80, RZ, 0x7610, R80 ;  /* 0x00007610ff507816 */ /* 0x000fe40000000050 */
[----:B------:R-:W-:Y:S01]  /*0040*/  ELECT P3, URZ, PT ;  /* 0x0000000000ff782f */ /* 0x000fe20003860000 */
[----:B---3--:R-:W-:-:S04]  /*0050*/  UISETP.NE.U32.AND UP0, UPT, UR8, URZ, UPT ;  /* 0x000000ff0800728c */ /* 0x008fc8000bf05070 */
[----:B------:R-:W-:Y:S01]  /*0060*/  UISETP.NE.AND.EX UP0, UPT, UR9, URZ, UPT, UP0 ;  /* 0x000000ff0900728c */ /* 0x000fe2000bf05300 */
[----:B--2---:R-:W-:-:S05]  /*0070*/  SHF.R.U32.HI R81, RZ, 0x5, R94 ;  /* 0x00000005ff517819 */ /* 0x004fca000001165e */
[----:B------:R-:W2:Y:S02]  /*0080*/  SHFL.IDX PT, R0, R81, RZ, 0x1f ;  /* 0x00001fff51007589 */ /* 0x000ea400000e0000 */
[----:B--2---:R-:W-:Y:S01]  /*0090*/  R2UR UR17, R0 ;  /* 0x00000000001172ca */ /* 0x004fe200000e0000 */
[----:B-1----:R-:W-:-:S14]  /*00a0*/  BRA.U UP0, `(.L_x_0) ;  /* 0x0000000100307547 */ /* 0x002fdc000b800000 */
[----:B------:R-:W1:Y:S02]  /*00b0*/  LDCU.64 UR4, c[0x0][0x888] ;  /* 0x00011100ff0477ac */ /* 0x000e640008000a00 */
[----:B-1----:R-:W-:-:S04]  /*00c0*/  UISETP.NE.U32.AND UP0, UPT, UR4, URZ, UPT ;  /* 0x000000ff0400728c */ /* 0x002fc8000bf05070 */
[----:B------:R-:W-:-:S09]  /*00d0*/  UISETP.NE.AND.EX UP0, UPT, UR5, URZ, UPT, UP0 ;  /* 0x000000ff0500728c */ /* 0x000fd2000bf05300 */
[----:B------:R-:W-:Y:S05]  /*00e0*/  BRA.U !UP0, `(.L_x_1) ;  /* 0x0000000108147547 */ /* 0x000fea000b800000 */
[----:B------:R-:W1:Y:S01]  /*00f0*/  LDC.64 R2, c[0x0][0x888] ;  /* 0x00022200ff027b82 */ /* 0x000e620000000a00 */
[----:B------:R-:W1:Y:S02]  /*0100*/  LDCU.64 UR4, c[0x0][0x358] ;  /* 0x00006b00ff0477ac */ /* 0x000e640008000a00 */
[----:B-1----:R1:W5:Y:S01]  /*0110*/  LDG.E R41, desc[UR4][R2.64] ;  /* 0x0000000402297981 */ /* 0x002362000c1e1900 */
[----:B------:R-:W-:Y:S01]  /*0120*/  HFMA2 R80, -RZ, RZ, 0, 5.9604644775390625e-08 ;  /* 0x00000001ff507431 */ /* 0x000fe200000001ff */
[----:B------:R-:W-:Y:S05]  /*0130*/  BRA `(.L_x_0) ;  /* 0x00000000000c7947 */ /* 0x000fea0003800000 */
.L_x_1:
[----:B------:R-:W1:Y:S01]  /*0140*/  LDCU UR4, c[0x0][0x880] ;  /* 0x00011000ff0477ac */ /* 0x000e620008000800 */
[----:B------:R-:W-:Y:S01]  /*0150*/  HFMA2 R80, -RZ, RZ, 0, 5.9604644775390625e-08 ;  /* 0x00000001ff507431 */ /* 0x000fe200000001ff */
[----:B-1----:R-:W-:-:S07]  /*0160*/  MOV R41, UR4 ;  /* 0x0000000400297c02 */ /* 0x002fce0008000f00 */
.L_x_0:
[----:B------:R-:W2:Y:S02]  /*0170*/  LDCU.64 UR4, c[0x0][0x8b0] ;  /* 0x00011600ff0477ac */ /* 0x000ea40008000a00 */
[----:B--2---:R-:W-:-:S04]  /*0180*/  UISETP.NE.U32.AND UP0, UPT, UR4, URZ, UPT ;  /* 0x000000ff0400728c */ /* 0x004fc8000bf05070 */
[----:B------:R-:W-:-:S09]  /*0190*/  UISETP.NE.AND.EX UP0, UPT, UR5, URZ, UPT, UP0 ;  /* 0x000000ff0500728c */ /* 0x000fd2000bf05300 */
[----:B------:R-:W-:Y:S05]  /*01a0*/  BRA.U UP0, `(.L_x_2) ;  /* 0x0000000100287547 */ /* 0x000fea000b800000 */
[----:B------:R-:W2:Y:S02]  /*01b0*/  LDCU.64 UR4, c[0x0][0x8a8] ;  /* 0x00011500ff0477ac */ /* 0x000ea40008000a00 */
[----:B--2---:R-:W-:-:S04]  /*01c0*/  UISETP.NE.U32.AND UP0, UPT, UR4, URZ, UPT ;  /* 0x000000ff0400728c */ /* 0x004fc8000bf05070 */
[----:B------:R-:W-:-:S09]  /*01d0*/  UISETP.NE.AND.EX UP0, UPT, UR5, URZ, UPT, UP0 ;  /* 0x000000ff0500728c */ /* 0x000fd2000bf05300 */
[----:B------:R-:W-:Y:S05]  /*01e0*/  BRA.U !UP0, `(.L_x_3) ;  /* 0x0000000108107547 */ /* 0x000fea000b800000 */
[----:B------:R-:W2:Y:S01]  /*01f0*/  LDC.64 R38, c[0x0][0x8a8] ;  /* 0x00022a00ff267b82 */ /* 0x000ea20000000a00 */
[----:B------:R-:W2:Y:S02]  /*0200*/  LDCU.64 UR4, c[0x0][0x358] ;  /* 0x00006b00ff0477ac */ /* 0x000ea40008000a00 */
[----:B--2---:R2:W5:Y:S01]  /*0210*/  LDG.E R38, desc[UR4][R38.64] ;  /* 0x0000000426267981 */ /* 0x004562000c1e1900 */
[----:B------:R-:W-:Y:S05]  /*0220*/  BRA `(.L_x_2) ;  /* 0x0000000000087947 */ /* 0x000fea0003800000 */
.L_x_3:
[----:B------:R-:W2:Y:S02]  /*0230*/  LDCU UR4, c[0x0][0x8a0] ;  /* 0x00011400ff0477ac */ /* 0x000ea40008000800 */
[----:B--2---:R-:W-:Y:S02]  /*0240*/  MOV R38, UR4 ;  /* 0x0000000400267c02 */ /* 0x004fe40008000f00 */
.L_x_2:
[----:B------:R-:W-:Y:S01]  /*0250*/  IMAD.U32 R0, RZ, RZ, UR17 ;  /* 0x00000011ff007e24 */ /* 0x000fe2000f8e00ff */
[----:B------:R-:W-:Y:S04]  /*0260*/  BSSY.RECONVERGENT B0, `(.L_x_4) ;  /* 0x000000c000007945 */ /* 0x000fe80003800200 */
[C---:B------:R-:W-:Y:S02]  /*0270*/  ISETP.NE.OR P1, PT, R0.reuse, 0x1, !P3 ;  /* 0x000000010000780c */ /* 0x040fe40005f25670 */
[----:B------:R-:W-:-:S11]  /*0280*/  ISETP.NE.OR P0, PT, R0, 0x3, !P3 ;  /* 0x000000030000780c */ /* 0x000fd60005f05670 */
[----:B------:R-:W-:Y:S05]  /*0290*/  @P1 BRA `(.L_x_5) ;  /* 0x0000000000201947 */ /* 0x000fea0003800000 */
[----:B------:R-:W3:Y:S02]  /*02a0*/  LDCU.64 UR4, c[0x0][0x348] ;  /* 0x00006900ff0477ac */ /* 0x000ee40008000a00 */
[----:B---3--:R-:W-:Y:S02]  /*02b0*/  UIADD3 UR6, UP1, UPT, UR4, 0x80, URZ ;  /* 0x0000008004067890 */ /* 0x008fe4000ff3e0ff */
[----:B------:R-:W-:Y:S02]  /*02c0*/  UIADD3 UR4, UP0, UPT, UR4, 0x180, URZ ;  /* 0x0000018004047890 */ /* 0x000fe4000ff1e0ff */
[----:B------:R-:W-:Y:S02]  /*02d0*/  UIADD3.X UR7, UPT, UPT, URZ, UR5, URZ, UP1, !UPT ;  /* 0x00000005ff077290 */ /* 0x000fe40008ffe4ff */
[----:B------:R-:W-:-:S07]  /*02e0*/  UIADD3.X UR5, UPT, UPT, URZ, UR5, URZ, UP0, !UPT ;  /* 0x00000005ff057290 */ /* 0x000fce00087fe4ff */
[----:B------:R3:W-:Y:S02]  /*02f0*/  UTMACCTL.PF [UR6] ;  /* 0x00000000060079b9 */ /* 0x0007e40008040000 */
[----:B------:R3:W-:Y:S02]  /*0300*/  UTMACCTL.PF [UR4] ;  /* 0x00000000040079b9 */ /* 0x0007e40008040000 */
[----:B---3--:R-:W-:Y:S01]  /*0310*/  NOP ;  /* 0x0000000000007918 */ /* 0x008fe20000000000 */
.L_x_5:
[----:B------:R-:W-:Y:S05]  /*0320*/  BSYNC.RECONVERGENT B0 ;  /* 0x0000000000007941 */ /* 0x000fea0003800200 */
.L_x_4:
[----:B------:R-:W-:Y:S04]  /*0330*/  BSSY.RECONVERGENT B0, `(.L_x_6) ;  /* 0x000000a000007945 */ /* 0x000fe80003800200 */
        /* <DEDUP_REMOVED lines=9> */
.L_x_7:
[----:B------:R-:W-:Y:S05]  /*03d0*/  BSYNC.RECONVERGENT B0 ;  /* 0x0000000000007941 */ /* 0x000fea0003800200 */
.L_x_6:
[----:B------:R-:W3:Y:S01]  /*03e0*/  LDCU.64 UR4, c[0x0][0x888] ;  /* 0x00011100ff0477ac */ /* 0x000ee20008000a00 */
[----:B------:R-:W-:Y:S02]  /*03f0*/  UISETP.EQ.U32.AND UP1, UPT, UR8, URZ, UPT ;  /* 0x000000ff0800728c */ /* 0x000fe4000bf22070 */
[----:B------:R-:W-:Y:S02]  /*0400*/  UPLOP3.LUT UP3, UPT, UPT, UPT, UPT, 0x80, 0x8 ;  /* 0x000000000008789c */ /* 0x000fe40003f6f070 */
[----:B---3--:R-:W-:-:S04]  /*0410*/  UISETP.NE.U32.AND UP0, UPT, UR4, URZ, UPT ;  /* 0x000000ff0400728c */ /* 0x008fc8000bf05070 */
[----:B------:R-:W-:-:S04]  /*0420*/  UISETP.NE.AND.EX UP0, UPT, UR5, URZ, UPT, UP0 ;  /* 0x000000ff0500728c */ /* 0x000fc8000bf05300 */
[----:B------:R-:W-:-:S04]  /*0430*/  UISETP.EQ.OR.EX UP2, UPT, UR9, URZ, !UP0, UP1 ;  /* 0x000000ff0900728c */ /* 0x000fc8000c742710 */
[----:B------:R-:W-:-:S06]  /*0440*/  UP2UR UR4, UPR, URZ, 0x4 ;  /* 0x00000004ff047883 */ /* 0x000fcc0008000000 */
[----:B------:R-:W-:Y:S01]  /*0450*/  MOV R83, UR4 ;  /* 0x0000000400537c02 */ /* 0x000fe20008000f00 */
[----:B------:R-:W-:Y:S06]  /*0460*/  BRA.U !UP2, `(.L_x_8) ;  /* 0x000000010a207547 */ /* 0x000fec000b800000 */
[----:B------:R-:W-:Y:S01]  /*0470*/  UISETP.NE.U32.AND UP1, UPT, UR8, URZ, UPT ;  /* 0x000000ff0800728c */ /* 0x000fe2000bf25070 */
[----:B-----5:R-:W-:Y:S01]  /*0480*/  FSETP.NEU.AND P0, PT, R41, RZ, PT ;  /* 0x000000ff2900720b */ /* 0x020fe20003f0d000 */
[----:B------:R-:W-:Y:S02]  /*0490*/  USEL UR4, URZ, 0xffffffff, UP0 ;  /* 0xffffffffff047887 */ /* 0x000fe40008000000 */
[----:B------:R-:W-:-:S10]  /*04a0*/  UISETP.NE.AND.EX UP1, UPT, UR9, URZ, UPT, UP1 ;  /* 0x000000ff0900728c */ /* 0x000fd4000bf25310 */
[----:B------:R-:W-:Y:S01]  /*04b0*/  VOTEU.ANY UP0, P0 ;  /* 0x0000000000ff7886 */ /* 0x000fe20000000100 */
[----:B------:R-:W-:-:S04]  /*04c0*/  @!UP1 USEL UR4, URZ, 0xffffffff, UP0 ;  /* 0xffffffffff049887 */ /* 0x000fc80008000000 */
[----:B------:R-:W-:-:S04]  /*04d0*/  ULOP3.LUT UR4, UR4, 0x1, URZ, 0xc0, !UPT ;  /* 0x0000000104047892 */ /* 0x000fc8000f8ec0ff */
[----:B------:R-:W-:-:S11]  /*04e0*/  UISETP.NE.U32.AND UP3, UPT, UR4, 0x1, UPT ;  /* 0x000000010400788c */ /* 0x000fd6000bf65070 */
.L_x_8:
[----:B-1----:R-:W1:Y:S01]  /*04f0*/  SHFL.IDX PT, R2, R81, RZ, 0x1f ;  /* 0x00001fff51027589 */ /* 0x002e6200000e0000 */
[----:B------:R-:W-:-:S04]  /*0500*/  UISETP.NE.AND UP0, UPT, UR17, 0x2, UPT ;  /* 0x000000021100788c */ /* 0x000fc8000bf05270 */
[----:B------:R-:W-:Y:S01]  /*0510*/  USEL UR43, URZ, 0x1, UP0 ;  /* 0x00000001ff2b7887 */ /* 0x000fe20008000000 */
[----:B-1----:R-:W-:-:S13]  /*0520*/  ISETP.NE.AND P0, PT, R2, RZ, PT ;  /* 0x000000ff0200720c */ /* 0x002fda0003f05270 */
[----:B------:R-:W-:Y:S05]  /*0530*/  @P0 BRA `(.L_x_9) ;  /* 0x0000000000580947 */ /* 0x000fea0003800000 */
[----:B------:R-:W1:Y:S01]  /*0540*/  S2UR UR4, SR_CgaCtaId ;  /* 0x00000000000479c3 */ /* 0x000e620000008800 */
[----:B------:R-:W-:Y:S01]  /*0550*/  UMOV UR5, 0x400 ;  /* 0x0000040000057882 */ /* 0x000fe20000000000 */
[----:B------:R-:W-:Y:S01]  /*0560*/  UMOV UR8, 0x1 ;  /* 0x0000000100087882 */ /* 0x000fe20000000000 */
[----:B------:R-:W-:Y:S01]  /*0570*/  UMOV UR6, 0x8 ;  /* 0x0000000800067882 */ /* 0x000fe20000000000 */
[----:B------:R-:W-:-:S04]  /*0580*/  UIADD3 UR8, UPT, UPT, -UR8, 0x100000, URZ ;  /* 0x0010000008087890 */ /* 0x000fc8000fffe1ff */
[----:B------:R-:W-:Y:S02]  /*0590*/  USHF.L.U32 UR9, UR8, 0xb, URZ ;  /* 0x0000000b08097899 */ /* 0x000fe400080006ff */
[----:B------:R-:W-:Y:S02]  /*05a0*/  USHF.L.U32 UR8, UR8, 0x1, URZ ;  /* 0x0000000108087899 */ /* 0x000fe400080006ff */
[----:B------:R-:W-:-:S04]  /*05b0*/  UIADD3 UR6, UPT, UPT, -UR6, 0x100000, URZ ;  /* 0x0010000006067890 */ /* 0x000fc8000fffe1ff */
[----:B------:R-:W-:Y:S02]  /*05c0*/  USHF.L.U32 UR7, UR6, 0xb, URZ ;  /* 0x0000000b06077899 */ /* 0x000fe400080006ff */
[----:B------:R-:W-:Y:S01]  /*05d0*/  USHF.L.U32 UR6, UR6, 0x1, URZ ;  /* 0x0000000106067899 */ /* 0x000fe200080006ff */
[----:B------:R-:W-:Y:S01]  /*05e0*/  ELECT P0, URZ, PT ;  /* 0x0000000000ff782f */ /* 0x000fe20003800000 */
[----:B-1----:R-:W-:Y:S01]  /*05f0*/  ULEA UR4, UR4, UR5, 0x18 ;  /* 0x0000000504047291 */ /* 0x002fe2000f8ec0ff */
[----:B------:R-:W1:Y:S11]  /*0600*/  FENCE.VIEW.ASYNC.S ;  /* 0x00000000000073c6 */ /* 0x000e760000000000 */
[----:B-1----:R1:W3:Y:S01]  /*0610*/  SYNCS.EXCH.64 URZ, [UR4], UR8 ;  /* 0x0000000804ff75b2 */ /* 0x0022e20008000100 */
[----:B------:R1:W4:Y:S01]  /*0620*/  SYNCS.EXCH.64 URZ, [UR4+0x20], UR6 ;  /* 0x0000200604ff75b2 */ /* 0x0003220008000100 */
[----:B------:R1:W1:Y:S01]  /*0630*/  SYNCS.EXCH.64 URZ, [UR4+0x8], UR8 ;  /* 0x0000080804ff75b2 */ /* 0x0002620008000100 */
[----:B------:R1:W1:Y:S01]  /*0640*/  SYNCS.EXCH.64 URZ, [UR4+0x28], UR6 ;  /* 0x0000280604ff75b2 */ /* 0x0002620008000100 */
[----:B------:R1:W1:Y:S01]  /*0650*/  SYNCS.EXCH.64 URZ, [UR4+0x10], UR8 ;  /* 0x0000100804ff75b2 */ /* 0x0002620008000100 */
[----:B------:R1:W1:Y:S01]  /*0660*/  SYNCS.EXCH.64 URZ, [UR4+0x30], UR6 ;  /* 0x0000300604ff75b2 */ /* 0x0002620008000100 */
[----:B------:R1:W1:Y:S01]  /*0670*/  SYNCS.EXCH.64 URZ, [UR4+0x18], UR8 ;  /* 0x0000180804ff75b2 */ /* 0x0002620008000100 */
[----:B------:R1:W1:Y:S01]  /*0680*/  SYNCS.EXCH.64 URZ, [UR4+0x38], UR6 ;  /* 0x0000380604ff75b2 */ /* 0x0002620008000100 */
[----:B------:R-:W-:Y:S01]  /*0690*/  NOP ;  /* 0x0000000000007918 */ /* 0x000fe20000000000 */
.L_x_9:
[----:B------:R-:W2:Y:S01]  /*06a0*/  SHFL.IDX PT, R2, R81, RZ, 0x1f ;  /* 0x00001fff51027589 */ /* 0x000ea200000e0000 */
[----:B------:R-:W-:Y:S01]  /*06b0*/  NOP ;  /* 0x0000000000007918 */ /* 0x000fe20000000000 */
[----:B--2---:R-:W-:-:S13]  /*06c0*/  ISETP.NE.AND P0, PT, R2, 0x1, PT ;  /* 0x000000010200780c */ /* 0x004fda0003f05270 */
[----:B------:R-:W-:Y:S05]  /*06d0*/  @P0 BRA `(.L_x_10) ;  /* 0x0000000000580947 */ /* 0x000fea0003800000 */
[----:B-1----:R-:W1:Y:S01]  /*06e0*/  S2UR UR4, SR_CgaCtaId ;  /* 0x00000000000479c3 */ /* 0x002e620000008800 */
        /* <DEDUP_REMOVED lines=12> */
[----:B-1----:R2:W1:Y:S01]  /*07b0*/  SYNCS.EXCH.64 URZ, [UR4+0x40], UR8 ;  /* 0x0000400804ff75b2 */ /* 0x0024620008000100 */
[----:B------:R2:W1:Y:S01]  /*07c0*/  SYNCS.EXCH.64 URZ, [UR4+0x60], UR6 ;  /* 0x0000600604ff75b2 */ /* 0x0004620008000100 */
[----:B------:R2:W1:Y:S01]  /*07d0*/  SYNCS.EXCH.64 URZ, [UR4+0x48], UR8 ;  /* 0x0000480804ff75b2 */ /* 0x0004620008000100 */
[----:B------:R2:W1:Y:S01]  /*07e0*/  SYNCS.EXCH.64 URZ, [UR4+0x68], UR6 ;  /* 0x0000680604ff75b2 */ /* 0x0004620008000100 */
[----:B------:R2:W1:Y:S01]  /*07f0*/  SYNCS.EXCH.64 URZ, [UR4+0x50], UR8 ;  /* 0x0000500804ff75b2 */ /* 0x0004620008000100 */
[----:B------:R2:W1:Y:S01]  /*0800*/  SYNCS.EXCH.64 URZ, [UR4+0x70], UR6 ;  /* 0x0000700604ff75b2 */ /* 0x0004620008000100 */
[----:B------:R2:W1:Y:S01]  /*0810*/  SYNCS.EXCH.64 URZ, [UR4+0x58], UR8 ;  /* 0x0000580804ff75b2 */ /* 0x0004620008000100 */
[----:B------:R2:W1:Y:S02]  /*0820*/  SYNCS.EXCH.64 URZ, [UR4+0x78], UR6 ;  /* 0x0000780604ff75b2 */ /* 0x0004640008000100 */
[----:B--2---:R-:W-:Y:S01]  /*0830*/  NOP ;  /* 0x0000000000007918 */ /* 0x004fe20000000000 */
.L_x_10:
[----:B------:R-:W2:Y:S01]  /*0840*/  SHFL.IDX PT, R2, R81, RZ, 0x1f ;  /* 0x00001fff51027589 */ /* 0x000ea200000e0000 */
[----:B------:R-:W-:Y:S01]  /*0850*/  NOP ;  /* 0x0000000000007918 */ /* 0x000fe20000000000 */
[----:B--2---:R-:W-:-:S13]  /*0860*/  ISETP.NE.AND P0, PT, R2, 0x3, PT ;  /* 0x000000030200780c */ /* 0x004fda0003f05270 */
[----:B------:R-:W-:Y:S05]  /*0870*/  @P0 BRA `(.L_x_11) ;  /* 0x0000000000300947 */ /* 0x000fea0003800000 */
[----:B-1----:R-:W1:Y:S01]  /*0880*/  S2UR UR4, SR_CgaCtaId ;  /* 0x00000000000479c3 */ /* 0x002e620000008800 */
[----:B------:R-:W-:Y:S01]  /*0890*/  UMOV UR6, 0x400 ;  /* 0x0000040000067882 */ /* 0x000fe20000000000 */
[----:B------:R-:W-:Y:S01]  /*08a0*/  UMOV UR5, 0x20 ;  /* 0x0000002000057882 */ /* 0x000fe20000000000 */
[----:B------:R-:W-:Y:S01]  /*08b0*/  ELECT P0, URZ, PT ;  /* 0x0000000000ff782f */ /* 0x000fe20003800000 */
[----:B-1----:R-:W-:Y:S02]  /*08c0*/  ULEA UR6, UR4, UR6, 0x18 ;  /* 0x0000000604067291 */ /* 0x002fe4000f8ec0ff */
[----:B------:R-:W-:-:S04]  /*08d0*/  UIADD3 UR4, UPT, UPT, -UR5, 0x100000, URZ ;  /* 0x0010000005047890 */ /* 0x000fc8000fffe1ff */
[----:B------:R-:W-:Y:S02]  /*08e0*/  USHF.L.U32 UR5, UR4, 0xb, URZ ;  /* 0x0000000b04057899 */ /* 0x000fe400080006ff */
[----:B------:R-:W-:Y:S01]  /*08f0*/  USHF.L.U32 UR4, UR4, 0x1, URZ ;  /* 0x0000000104047899 */ /* 0x000fe200080006ff */
[----:B------:R-:W1:Y:S11]  /*0900*/  FENCE.VIEW.ASYNC.S ;  /* 0x00000000000073c6 */ /* 0x000e760000000000 */
[----:B-1----:R2:W1:Y:S01]  /*0910*/  SYNCS.EXCH.64 URZ, [UR6+0x80], UR4 ;  /* 0x0000800406ff75b2 */ /* 0x0024620008000100 */
[----:B------:R2:W1:Y:S02]  /*0920*/  SYNCS.EXCH.64 URZ, [UR6+0x88], UR4 ;  /* 0x0000880406ff75b2 */ /* 0x0004640008000100 */
[----:B--2---:R-:W-:Y:S01]  /*0930*/  NOP ;  /* 0x0000000000007918 */ /* 0x004fe20000000000 */
.L_x_11:
[----:B------:R-:W2:Y:S01]  /*0940*/  SHFL.IDX PT, R2, R81, RZ, 0x1f ;  /* 0x00001fff51027589 */ /* 0x000ea200000e0000 */
[----:B------:R-:W-:Y:S01]  /*0950*/  NOP ;  /* 0x0000000000007918 */ /* 0x000fe20000000000 */
[----:B--2---:R-:W-:-:S13]  /*0960*/  ISETP.NE.AND P0, PT, R2, 0x4, PT ;  /* 0x000000040200780c */ /* 0x004fda0003f05270 */
[----:B------:R-:W-:Y:S05]  /*0970*/  @P0 BRA `(.L_x_12) ;  /* 0x00000000004c0947 */ /* 0x000fea0003800000 */
[----:B-1----:R-:W1:Y:S01]  /*0980*/  S2UR UR6, SR_CgaCtaId ;  /* 0x00000000000679c3 */ /* 0x002e620000008800 */
[----:B------:R-:W-:Y:S01]  /*0990*/  UMOV UR4, 0x720 ;  /* 0x0000072000047882 */ /* 0x000fe20000000000 */
[----:B------:R-:W-:Y:S01]  /*09a0*/  UMOV UR5, 0x400 ;  /* 0x0000040000057882 */ /* 0x000fe20000000000 */
[----:B------:R-:W-:Y:S01]  /*09b0*/  USEL UR4, UR4, 0x620, UP3 ;  /* 0x0000062004047887 */ /* 0x000fe20009800000 */
[----:B------:R-:W-:Y:S01]  /*09c0*/  UMOV UR8, 0x1 ;  /* 0x0000000100087882 */ /* 0x000fe20000000000 */
[----:B------:R-:W-:Y:S01]  /*09d0*/  ELECT P0, URZ, PT ;  /* 0x0000000000ff782f */ /* 0x000fe20003800000 */
[----:B------:R-:W-:-:S04]  /*09e0*/  UIADD3 UR8, UPT, UPT, -UR8, 0x100000, URZ ;  /* 0x0010000008087890 */ /* 0x000fc8000fffe1ff */
[----:B------:R-:W-:Y:S02]  /*09f0*/  USHF.L.U32 UR9, UR8, 0xb, URZ ;  /* 0x0000000b08097899 */ /* 0x000fe400080006ff */
[----:B------:R-:W-:Y:S02]  /*0a00*/  USHF.L.U32 UR8, UR8, 0x1, URZ ;  /* 0x0000000108087899 */ /* 0x000fe400080006ff */
[----:B-1----:R-:W-:Y:S02]  /*0a10*/  ULEA UR6, UR6, UR5, 0x18 ;  /* 0x0000000506067291 */ /* 0x002fe4000f8ec0ff */
[----:B------:R-:W-:-:S04]  /*0a20*/  UIADD3 UR4, UPT, UPT, -UR4, 0x100000, URZ ;  /* 0x0010000004047890 */ /* 0x000fc8000fffe1ff */
[----:B------:R-:W-:Y:S02]  /*0a30*/  USHF.L.U32 UR5, UR4, 0xb, URZ ;  /* 0x0000000b04057899 */ /* 0x000fe400080006ff */
[----:B------:R-:W-:Y:S01]  /*0a40*/  USHF.L.U32 UR4, UR4, 0x1, URZ ;  /* 0x0000000104047899 */ /* 0x000fe200080006ff */
[----:B------:R-:W1:Y:S03]  /*0a50*/  FENCE.VIEW.ASYNC.S ;  /* 0x00000000000073c6 */ /* 0x000e660000000000 */
[----:B-1----:R2:W1:Y:S08]  /*0a60*/  SYNCS.EXCH.64 URZ, [UR6+0x90], UR8 ;  /* 0x0000900806ff75b2 */ /* 0x0024700008000100 */
[----:B------:R2:W1:Y:S01]  /*0a70*/  SYNCS.EXCH.64 URZ, [UR6+0xa0], UR4 ;  /* 0x0000a00406ff75b2 */ /* 0x0004620008000100 */
[----:B------:R2:W1:Y:S01]  /*0a80*/  SYNCS.EXCH.64 URZ, [UR6+0x98], UR8 ;  /* 0x0000980806ff75b2 */ /* 0x0004620008000100 */
[----:B------:R2:W1:Y:S02]  /*0a90*/  SYNCS.EXCH.64 URZ, [UR6+0xa8], UR4 ;  /* 0x0000a80406ff75b2 */ /* 0x0004640008000100 */
[----:B--2---:R-:W-:Y:S01]  /*0aa0*/  NOP ;  /* 0x0000000000007918 */ /* 0x004fe20000000000 */
.L_x_12:
        /* <DEDUP_REMOVED lines=26> */
.L_x_13:
[----:B------:R-:W2:Y:S01]  /*0c50*/  SHFL.IDX PT, R2, R81, RZ, 0x1f ;  /* 0x00001fff51027589 */ /* 0x000ea200000e0000 */
[----:B------:R-:W1:Y:S01]  /*0c60*/  S2UR UR47, SR_CgaCtaId ;  /* 0x00000000002f79c3 */ /* 0x000e620000008800 */
[----:B------:R-:W-:Y:S01]  /*0c70*/  NOP ;  /* 0x0000000000007918 */ /* 0x000fe20000000000 */
[----:B--2---:R-:W-:-:S13]  /*0c80*/  ISETP.NE.AND P0, PT, R2, 0x3, PT ;  /* 0x000000030200780c */ /* 0x004fda0003f05270 */
[----:B-1----:R-:W-:Y:S05]  /*0c90*/  @P0 BRA `(.L_x_14) ;  /* 0x0000000000340947 */ /* 0x002fea0003800000 */
[----:B------:R-:W-:Y:S01]  /*0ca0*/  UMOV UR4, 0x400 ;  /* 0x0000040000047882 */ /* 0x000fe20000000000 */
[----:B------:R-:W-:Y:S01]  /*0cb0*/  UMOV UR6, 0x20 ;  /* 0x0000002000067882 */ /* 0x000fe20000000000 */
[----:B------:R-:W-:Y:S02]  /*0cc0*/  ULEA UR4, UR47, UR4, 0x18 ;  /* 0x000000042f047291 */ /* 0x000fe4000f8ec0ff */
[----:B------:R-:W-:-:S04]  /*0cd0*/  UIADD3 UR6, UPT, UPT, -UR6, 0x100000, URZ ;  /* 0x0010000006067890 */ /* 0x000fc8000fffe1ff */
[----:B------:R-:W-:Y:S02]  /*0ce0*/  USHF.L.U32 UR7, UR6, 0xb, URZ ;  /* 0x0000000b06077899 */ /* 0x000fe400080006ff */
[----:B------:R-:W-:Y:S01]  /*0cf0*/  USHF.L.U32 UR6, UR6, 0x1, URZ ;  /* 0x0000000106067899 */ /* 0x000fe200080006ff */
[----:B------:R-:W-:Y:S01]  /*0d00*/  ELECT P0, URZ, PT ;  /* 0x0000000000ff782f */ /* 0x000fe20003800000 */
[----:B------:R-:W1:Y:S10]  /*0d10*/  FENCE.VIEW.ASYNC.S ;  /* 0x00000000000073c6 */ /* 0x000e740000000000 */
[----:B-1----:R1:W2:Y:S01]  /*0d20*/  SYNCS.EXCH.64 URZ, [UR4+0xf0], UR6 ;  /* 0x0000f00604ff75b2 */ /* 0x0022a20008000100 */
[----:B------:R1:W1:Y:S01]  /*0d30*/  SYNCS.EXCH.64 URZ, [UR4+0x100], UR6 ;  /* 0x0001000604ff75b2 */ /* 0x0002620008000100 */
[----:B------:R1:W1:Y:S01]  /*0d40*/  SYNCS.EXCH.64 URZ, [UR4+0xf8], UR6 ;  /* 0x0000f80604ff75b2 */ /* 0x0002620008000100 */
[----:B------:R1:W1:Y:S01]  /*0d50*/  SYNCS.EXCH.64 URZ, [UR4+0x108], UR6 ;  /* 0x0001080604ff75b2 */ /* 0x0002620008000100 */
[----:B------:R-:W-:Y:S01]  /*0d60*/  NOP ;  /* 0x0000000000007918 */ /* 0x000fe20000000000 */
.L_x_14:
[----:B-1----:R-:W1:Y:S01]  /*0d70*/  LDCU UR4, c[0x0][0x36c] ;  /* 0x00006d80ff0477ac */ /* 0x002e620008000800 */
[----:B------:R-:W-:Y:S01]  /*0d80*/  ISETP.NE.OR P3, PT, R0, 0x2, !P3 ;  /* 0x000000020000780c */ /* 0x000fe20005f65670 */
[----:B------:R-:W-:Y:S01]  /*0d90*/  NOP ;  /* 0x0000000000007918 */ /* 0x000fe20000000000 */
[----:B------:R-:W-:Y:S01]  /*0da0*/  LOP3.LUT R0, R94, 0x1f, RZ, 0xc0, !PT ;  /* 0x0000001f5e007812 */ /* 0x000fe200078ec0ff */
[----:B------:R-:W-:Y:S02]  /*0db0*/  UISETP.NE.AND UP4, UPT, UR17, URZ, UPT ;  /* 0x000000ff1100728c */ /* 0x000fe4000bf85270 */
[----:B-1----:R-:W-:-:S09]  /*0dc0*/  UISETP.EQ.U32.AND UP5, UPT, UR4, 0x1, UPT ;  /* 0x000000010400788c */ /* 0x002fd2000bfa2070 */
[----:B------:R-:W-:Y:S05]  /*0dd0*/  BRA.U !UP5, `(.L_x_15) ;  /* 0x000000010d087547 */ /* 0x000fea000b800000 */
[----:B--234-:R-:W-:Y:S01]  /*0de0*/  UCGABAR_ARV ;  /* 0x00000000000079c7 */ /* 0x01cfe20008000000 */
[----:B------:R-:W-:Y:S05]  /*0df0*/  BRA `(.L_x_16) ;  /* 0x0000000000047947 */ /* 0x000fea0003800000 */
.L_x_15:
[----:B--234-:R-:W-:Y:S01]  /*0e00*/  NOP ;  /* 0x0000000000007918 */ /* 0x01cfe20000000000 */
.L_x_16:
[----:B------:R-:W1:Y:S01]  /*0e10*/  S2UR UR7, SR_CTAID.X ;  /* 0x00000000000779c3 */ /* 0x000e620000002500 */
[----:B------:R-:W-:-:S05]  /*0e20*/  CS2R.32 R82, SR_CgaSize ;  /* 0x0000000000527805 */ /* 0x000fca0000008a00 */
[----:B------:R-:W-:-:S05]  /*0e30*/  IMAD R82, R82, -0xa0, RZ ;  /* 0xffffff6052527824 */ /* 0x000fca00078e02ff */
[----:B------:R-:W-:-:S14]  /*0e40*/  R2UR UR5, R82 ;  /* 0x00000000520572ca */ /* 0x000fdc00000e0000 */
[----:B------:R-:W2:Y:S01]  /*0e50*/  LDCU UR5, c[0x0][UR5+0x2b0] ;  /* 0x00005600050577ac */ /* 0x000ea20008000800 */
[----:B------:R-:W-:-:S05]  /*0e60*/  CS2R.32 R82, SR_CgaSize ;  /* 0x0000000000527805 */ /* 0x000fca0000008a00 */
[----:B------:R-:W-:-:S05]  /*0e70*/  IMAD R82, R82, -0xa0, RZ ;  /* 0xffffff6052527824 */ /* 0x000fca00078e02ff */
[----:B------:R-:W-:-:S14]  /*0e80*/  R2UR UR4, R82 ;  /* 0x00000000520472ca */ /* 0x000fdc00000e0000 */
[----:B------:R-:W3:Y:S01]  /*0e90*/  LDCU UR4, c[0x0][UR4+0x2b4] ;  /* 0x00005680040477ac */ /* 0x000ee20008000800 */
[----:B------:R-:W4:Y:S01]  /*0ea0*/  S2UR UR8, SR_CTAID.Y ;  /* 0x00000000000879c3 */ /* 0x000f220000002600 */
[----:B------:R-:W-:-:S05]  /*0eb0*/  CS2R.32 R82, SR_CgaSize ;  /* 0x0000000000527805 */ /* 0x000fca0000008a00 */
[----:B------:R-:W-:-:S05]  /*0ec0*/  IMAD R82, R82, -0xa0, RZ ;  /* 0xffffff6052527824 */ /* 0x000fca00078e02ff */
[----:B------:R-:W-:-:S14]  /*0ed0*/  R2UR UR9, R82 ;  /* 0x00000000520972ca */ /* 0x000fdc00000e0000 */
[----:B------:R-:W3:Y:S01]  /*0ee0*/  LDCU UR9, c[0x0][UR9+0x2a0] ;  /* 0x00005400090977ac */ /* 0x000ee20008000800 */
[----:B------:R-:W3:Y:S01]  /*0ef0*/  LDCU UR21, c[0x0][0xb24] ;  /* 0x00016480ff1577ac */ /* 0x000ee20008000800 */
[----:B------:R-:W1:Y:S01]  /*0f00*/  S2UR UR36, SR_CTAID.Z ;  /* 0x00000000002479c3 */ /* 0x000e620000002700 */
[----:B------:R-:W-:-:S05]  /*0f10*/  CS2R.32 R82, SR_CgaSize ;  /* 0x0000000000527805 */ /* 0x000fca0000008a00 */
[----:B------:R-:W-:-:S05]  /*0f20*/  IMAD R82, R82, -0xa0, RZ ;  /* 0xffffff6052527824 */ /* 0x000fca00078e02ff */
[----:B------:R-:W-:-:S14]  /*0f30*/  R2UR UR63, R82 ;  /* 0x00000000523f72ca */ /* 0x000fdc00000e0000 */
[----:B------:R-:W3:Y:S01]  /*0f40*/  LDCU UR63, c[0x0][UR63+0x2a4] ;  /* 0x000054803f3f77ac */ /* 0x000ee20008000800 */
[----:B------:R-:W3:Y:S01]  /*0f50*/  LDCU UR42, c[0x0][0xb24] ;  /* 0x00016480ff2a77ac */ /* 0x000ee20008000800 */
[----:B-1----:R-:W-:Y:S01]  /*0f60*/  I2FP.F32.U32 R3, UR7 ;  /* 0x0000000700037c45 */ /* 0x002fe20008201000 */
[----:B------:R-:W1:Y:S04]  /*0f70*/  LDCU UR28, c[0x0][0xb30] ;  /* 0x00016600ff1c77ac */ /* 0x000e680008000800 */
[----:B--2---:R-:W-:Y:S01]  /*0f80*/  FMUL R3, R3, UR5 ;  /* 0x0000000503037c20 */ /* 0x004fe20008400000 */
[----:B------:R-:W-:Y:S01]  /*0f90*/  USHF.L.U32 UR26, UR47, 0xa, URZ ;  /* 0x0000000a2f1a7899 */ /* 0x000fe200080006ff */
[----:B----4-:R-:W-:Y:S01]  /*0fa0*/  I2FP.F32.U32 R2, UR8 ;  /* 0x0000000800027c45 */ /* 0x010fe20008201000 */
[----:B---3--:R-:W-:-:S03]  /*0fb0*/  UISETP.GE.AND UP2, UPT, UR21, 0x1, UPT ;  /* 0x000000011500788c */ /* 0x008fc6000bf46270 */
[----:B------:R-:W2:Y:S01]  /*0fc0*/  F2I.U32.TRUNC.NTZ R3, R3 ;  /* 0x0000000300037305 */ /* 0x000ea2000020f000 */
[----:B------:R-:W-:Y:S01]  /*0fd0*/  UMOV UR16, UR7 ;  /* 0x0000000700107c82 */ /* 0x000fe20008000000 */
[----:B------:R-:W-:Y:S01]  /*0fe0*/  FMUL R2, R2, UR4 ;  /* 0x0000000402027c20 */ /* 0x000fe20008400000 */
[----:B------:R-:W-:-:S05]  /*0ff0*/  UMOV UR20, UR8 ;  /* 0x0000000800147c82 */ /* 0x000fca0008000000 */
[----:B------:R-:W3:Y:S01]  /*1000*/  F2I.U32.TRUNC.NTZ R2, R2 ;  /* 0x0000000200027305 */ /* 0x000ee2000020f000 */
[----:B--2---:R-:W-:Y:S02]  /*1010*/  R2UR UR4, R3 ;  /* 0x00000000030472ca */ /* 0x004fe400000e0000 */
[----:B---3--:R-:W-:Y:S02]  /*1020*/  R2UR UR6, R2 ;  /* 0x00000000020672ca */ /* 0x008fe400000e0000 */
[----:B------:R-:W-:-:S09]  /*1030*/  PRMT R2, RZ, 0x7610, R2 ;  /* 0x00007610ff027816 */ /* 0x000fd20000000002 */
[----:B------:R-:W-:-:S04]  /*1040*/  UIADD3 UR5, UPT, UPT, -UR4, URZ, URZ ;  /* 0x000000ff04057290 */ /* 0x000fc8000fffe1ff */
[----:B------:R-:W-:Y:S02]  /*1050*/  UIMAD UR5, UR9, UR5, UR7 ;  /* 0x00000005090572a4 */ /* 0x000fe4000f8e0207 */
[----:B------:R-:W-:-:S04]  /*1060*/  UIADD3 UR4, UPT, UPT, -UR6, URZ, URZ ;  /* 0x000000ff06047290 */ /* 0x000fc8000fffe1ff */
[----:B------:R-:W-:Y:S01]  /*1070*/  IMAD.U32 R82, RZ, RZ, UR5 ;  /* 0x00000005ff527e24 */ /* 0x000fe2000f8e00ff */
[----:B------:R-:W-:Y:S01]  /*1080*/  UIMAD UR63, UR63, UR4, UR8 ;  /* 0x000000043f3f72a4 */ /* 0x000fe2000f8e0208 */
[----:B-1----:R-:W-:Y:S11]  /*1090*/  BRA.U UP4, `(.L_x_17) ;  /* 0x00000001047c7547 */ /* 0x002ff6000b800000 */
[----:B------:R-:W-:Y:S01]  /*10a0*/  UISETP.NE.AND UP0, UPT, UR63, 0x1, UPT ;  /* 0x000000013f00788c */ /* 0x000fe2000bf05270 */
[----:B------:R-:W-:Y:S01]  /*10b0*/  R2UR UR8, R82 ;  /* 0x00000000520872ca */ /* 0x000fe200000e0000 */
[----:B------:R-:W-:Y:S02]  /*10c0*/  UISETP.NE.AND UP1, UPT, UR63, 0x2, UPT ;  /* 0x000000023f00788c */ /* 0x000fe4000bf25270 */
[----:B------:R-:W-:Y:S02]  /*10d0*/  USEL UR5, URZ, 0x2, UP0 ;  /* 0x00000002ff057887 */ /* 0x000fe40008000000 */
[----:B------:R-:W-:Y:S02]  /*10e0*/  UISETP.NE.AND UP0, UPT, UR63, 0x3, UPT ;  /* 0x000000033f00788c */ /* 0x000fe4000bf05270 */
[----:B------:R-:W-:Y:S02]  /*10f0*/  USEL UR4, URZ, 0x4, UP1 ;  /* 0x00000004ff047887 */ /* 0x000fe40008800000 */
[----:B------:R-:W-:-:S02]  /*1100*/  UISETP.NE.AND UP1, UPT, UR63, 0x4, UPT ;  /* 0x000000043f00788c */ /* 0x000fc4000bf25270 */
[----:B------:R-:W-:Y:S02]  /*1110*/  USEL UR7, URZ, 0x8, UP0 ;  /* 0x00000008ff077887 */ /* 0x000fe40008000000 */
[----:B------:R-:W-:Y:S02]  /*1120*/  UISETP.NE.AND UP0, UPT, UR63, 0x5, UPT ;  /* 0x000000053f00788c */ /* 0x000fe4000bf05270 */
[----:B------:R-:W-:Y:S02]  /*1130*/  USEL UR6, URZ, 0x10, UP1 ;  /* 0x00000010ff067887 */ /* 0x000fe40008800000 */
[----:B------:R-:W-:Y:S02]  /*1140*/  UISETP.NE.AND UP1, UPT, UR63, 0x6, UPT ;  /* 0x000000063f00788c */ /* 0x000fe4000bf25270 */
[----:B------:R-:W-:Y:S02]  /*1150*/  USEL UR11, URZ, 0x20, UP0 ;  /* 0x00000020ff0b7887 */ /* 0x000fe40008000000 */
[----:B------:R-:W-:-:S02]  /*1160*/  UISETP.NE.AND UP0, UPT, UR63, 0x7, UPT ;  /* 0x000000073f00788c */ /* 0x000fc4000bf05270 */
[----:B------:R-:W-:Y:S02]  /*1170*/  USEL UR12, URZ, 0x40, UP1 ;  /* 0x00000040ff0c7887 */ /* 0x000fe40008800000 */
[----:B------:R-:W-:Y:S02]  /*1180*/  UISETP.NE.AND UP1, UPT, UR63, URZ, UPT ;  /* 0x000000ff3f00728c */ /* 0x000fe4000bf25270 */
[----:B------:R-:W-:Y:S02]  /*1190*/  USEL UR13, URZ, 0x80, UP0 ;  /* 0x00000080ff0d7887 */ /* 0x000fe40008000000 */
[----:B------:R-:W-:Y:S02]  /*11a0*/  UISETP.NE.AND UP0, UPT, UR8, URZ, UPT ;  /* 0x000000ff0800728c */ /* 0x000fe4000bf05270 */
[----:B------:R-:W-:Y:S02]  /*11b0*/  UISETP.EQ.OR UP1, UPT, UR8, URZ, !UP1 ;  /* 0x000000ff0800728c */ /* 0x000fe4000cf22670 */
[----:B------:R-:W-:-:S02]  /*11c0*/  USEL UR9, UR5, 0x2, UP0 ;  /* 0x0000000205097887 */ /* 0x000fc40008000000 */
[----:B------:R-:W-:Y:S02]  /*11d0*/  USEL UR4, UR4, 0x4, UP0 ;  /* 0x0000000404047887 */ /* 0x000fe40008000000 */
[----:B------:R-:W-:Y:S02]  /*11e0*/  USEL UR5, URZ, 0x1, !UP1 ;  /* 0x00000001ff057887 */ /* 0x000fe4000c800000 */
[----:B------:R-:W-:Y:S02]  /*11f0*/  USEL UR10, UR7, 0x8, UP0 ;  /* 0x00000008070a7887 */ /* 0x000fe40008000000 */
[----:B------:R-:W-:Y:S02]  /*1200*/  USEL UR8, UR6, 0x10, UP0 ;  /* 0x0000001006087887 */ /* 0x000fe40008000000 */
[----:B------:R-:W-:Y:S02]  /*1210*/  UIADD3 UR4, UPT, UPT, UR4, UR9, UR5 ;  /* 0x0000000904047290 */ /* 0x000fe4000fffe005 */
[----:B------:R-:W-:-:S02]  /*1220*/  USEL UR7, UR11, 0x20, UP0 ;  /* 0x000000200b077887 */ /* 0x000fc40008000000 */
[----:B------:R-:W-:Y:S02]  /*1230*/  USEL UR6, UR12, 0x40, UP0 ;  /* 0x000000400c067887 */ /* 0x000fe40008000000 */
[----:B------:R-:W-:Y:S02]  /*1240*/  UIADD3 UR4, UPT, UPT, UR8, UR10, UR4 ;  /* 0x0000000a08047290 */ /* 0x000fe4000fffe004 */
[----:B------:R-:W-:Y:S02]  /*1250*/  USEL UR5, UR13, 0x80, UP0 ;  /* 0x000000800d057887 */ /* 0x000fe40008000000 */
[----:B------:R-:W-:-:S04]  /*1260*/  UIADD3 UR4, UPT, UPT, UR6, UR7, UR4 ;  /* 0x0000000706047290 */ /* 0x000fc8000fffe004 */
[----:B------:R-:W-:-:S06]  /*1270*/  UIADD3 UR4, UPT, UPT, UR4, UR5, URZ ;  /* 0x0000000504047290 */ /* 0x000fcc000fffe0ff */
[----:B------:R-:W-:Y:S02]  /*1280*/  MOV R2, UR4 ;  /* 0x0000000400027c02 */ /* 0x000fe40008000f00 */
.L_x_17:
[----:B------:R-:W-:Y:S05]  /*1290*/  BRA.U !UP2, `(.L_x_18) ;  /* 0x000000010ad47547 */ /* 0x000fea000b800000 */
[----:B------:R-:W1:Y:S01]  /*12a0*/  LDCU.128 UR12, c[0x0][0xb10] ;  /* 0x00016200ff0c77ac */ /* 0x000e620008000c00 */
[----:B------:R-:W2:Y:S01]  /*12b0*/  LDCU UR6, c[0x0][0x370] ;  /* 0x00006e00ff0677ac */ /* 0x000ea20008000800 */
[----:B------:R-:W3:Y:S01]  /*12c0*/  LDCU UR5, c[0x0][0x374] ;  /* 0x00006e80ff0577ac */ /* 0x000ee20008000800 */
[----:B------:R-:W4:Y:S01]  /*12d0*/  LDCU UR27, c[0x0][0xb0c] ;  /* 0x00016180ff1b77ac */ /* 0x000f220008000800 */
[----:B------:R-:W4:Y:S01]  /*12e0*/  LDCU UR4, c[0x0][0xb20] ;  /* 0x00016400ff0477ac */ /* 0x000f220008000800 */
[----:B------:R-:W4:Y:S01]  /*12f0*/  LDCU.64 UR8, c[0x0][0xb28] ;  /* 0x00016500ff0877ac */ /* 0x000f220008000a00 */
[----:B-1----:R-:W-:Y:S02]  /*1300*/  UISETP.NE.AND UP0, UPT, UR14, 0x1, UPT ;  /* 0x000000010e00788c */ /* 0x002fe4000bf05270 */
[----:B---3--:R-:W-:Y:S02]  /*1310*/  UIMAD.WIDE.U32 UR10, UR5, UR15, URZ ;  /* 0x0000000f050a72a5 */ /* 0x008fe4000f8e00ff */
[----:B--2---:R-:W-:-:S02]  /*1320*/  UIMAD.WIDE.U32 UR22, UR6, UR12, URZ ;  /* 0x0000000c061672a5 */ /* 0x004fc4000f8e00ff */
[----:B----4-:R-:W-:Y:S02]  /*1330*/  UISETP.NE.AND UP1, UPT, UR27, 0x1, UPT ;  /* 0x000000011b00788c */ /* 0x010fe4000bf25270 */
[----:B------:R-:W-:Y:S01]  /*1340*/  UISETP.NE.AND UP2, UPT, UR21, 0x1, UPT ;  /* 0x000000011500788c */ /* 0x000fe2000bf45270 */
[----:B------:R-:W-:Y:S02]  /*1350*/  UMOV UR10, UR11 ;  /* 0x0000000b000a7c82 */ /* 0x000fe40008000000 */
[----:B------:R-:W-:Y:S01]  /*1360*/  UMOV UR22, UR23 ;  /* 0x0000001700167c82 */ /* 0x000fe20008000000 */
[----:B------:R-:W-:Y:S02]  /*1370*/  @UP0 USHF.R.U32.HI UR5, URZ, UR4, UR10 ;  /* 0x00000004ff050299 */ /* 0x000fe4000801160a */
[----:B------:R-:W-:Y:S02]  /*1380*/  UIMAD.WIDE.U32 UR24, UR20, UR15, URZ ;  /* 0x0000000f141872a5 */ /* 0x000fe4000f8e00ff */
[----:B------:R-:W-:-:S02]  /*1390*/  UIMAD.WIDE.U32 UR10, UR5, UR8, URZ ;  /* 0x00000008050a72a5 */ /* 0x000fc4000f8e00ff */
[----:B------:R-:W-:Y:S02]  /*13a0*/  @UP1 USHF.R.U32.HI UR6, URZ, UR13, UR22 ;  /* 0x0000000dff061299 */ /* 0x000fe40008011616 */
[----:B------:R-:W-:Y:S02]  /*13b0*/  UIMAD.WIDE.U32 UR18, UR16, UR12, URZ ;  /* 0x0000000c101272a5 */ /* 0x000fe4000f8e00ff */
[----:B------:R-:W-:Y:S01]  /*13c0*/  UIMAD.WIDE.U32 UR22, UR6, UR8, URZ ;  /* 0x00000008061672a5 */ /* 0x000fe2000f8e00ff */
[----:B------:R-:W-:Y:S01]  /*13d0*/  UMOV UR24, UR25 ;  /* 0x0000001900187c82 */ /* 0x000fe20008000000 */
[----:B------:R-:W-:Y:S01]  /*13e0*/  UMOV UR10, UR11 ;  /* 0x0000000b000a7c82 */ /* 0x000fe20008000000 */
[----:B------:R-:W-:Y:S02]  /*13f0*/  USHF.R.U32.HI UR24, URZ, UR4, UR24 ;  /* 0x00000004ff187299 */ /* 0x000fe40008011618 */
[----:B------:R-:W-:Y:S02]  /*1400*/  @UP2 USHF.R.U32.HI UR5, URZ, UR9, UR10 ;  /* 0x00000009ff052299 */ /* 0x000fe4000801160a */
[----:B------:R-:W-:Y:S01]  /*1410*/  UMOV UR7, UR23 ;  /* 0x0000001700077c82 */ /* 0x000fe20008000000 */
[----:B------:R-:W-:Y:S01]  /*1420*/  UMOV UR18, UR19 ;  /* 0x0000001300127c82 */ /* 0x000fe20008000000 */
[----:B------:R-:W-:-:S02]  /*1430*/  @UP2 USHF.R.U32.HI UR6, URZ, UR9, UR7 ;  /* 0x00000009ff062299 */ /* 0x000fc40008011607 */
[----:B------:R-:W-:Y:S02]  /*1440*/  USHF.R.U32.HI UR13, URZ, UR13, UR18 ;  /* 0x0000000dff0d7299 */ /* 0x000fe40008011612 */
[----:B------:R-:W-:Y:S02]  /*1450*/  USEL UR4, UR20, UR24, !UP0 ;  /* 0x0000001814047287 */ /* 0x000fe4000c000000 */
[----:B------:R-:W-:Y:S02]  /*1460*/  UIMAD UR7, UR5, UR21, URZ ;  /* 0x00000015050772a4 */ /* 0x000fe4000f8e02ff */
[----:B------:R-:W-:Y:S02]  /*1470*/  USEL UR5, UR16, UR13, !UP1 ;  /* 0x0000000d10057287 */ /* 0x000fe4000c800000 */
[----:B------:R-:W-:Y:S02]  /*1480*/  UIMAD UR12, UR6, UR21, URZ ;  /* 0x00000015060c72a4 */ /* 0x000fe4000f8e02ff */
[----:B------:R-:W-:-:S02]  /*1490*/  UISETP.GE.AND UP0, UPT, UR4, UR7, UPT ;  /* 0x000000070400728c */ /* 0x000fc4000bf06270 */
[----:B------:R-:W-:Y:S02]  /*14a0*/  UIMAD.WIDE.U32 UR10, UR4, UR8, URZ ;  /* 0x00000008040a72a5 */ /* 0x000fe4000f8e00ff */
[----:B------:R-:W-:Y:S02]  /*14b0*/  UISETP.GE.OR UP0, UPT, UR5, UR12, UP0 ;  /* 0x0000000c0500728c */ /* 0x000fe40008706670 */
[----:B------:R-:W-:Y:S02]  /*14c0*/  UIMAD.WIDE.U32 UR12, UR5, UR8, URZ ;  /* 0x00000008050c72a5 */ /* 0x000fe4000f8e00ff */
[----:B------:R-:W-:Y:S01]  /*14d0*/  UIADD3 UR10, UPT, UPT, -UR4, URZ, URZ ;  /* 0x000000ff040a7290 */ /* 0x000fe2000fffe1ff */
[----:B------:R-:W-:Y:S01]  /*14e0*/  UMOV UR8, UR11 ;  /* 0x0000000b00087c82 */ /* 0x000fe20008000000 */
[----:B------:R-:W-:Y:S02]  /*14f0*/  UIADD3 UR11, UPT, UPT, -UR5, URZ, URZ ;  /* 0x000000ff050b7290 */ /* 0x000fe4000fffe1ff */
[----:B------:R-:W-:-:S03]  /*1500*/  USHF.R.U32.HI UR8, URZ, UR9, UR8 ;  /* 0x00000009ff087299 */ /* 0x000fc60008011608 */
[----:B------:R-:W-:Y:S01]  /*1510*/  @!UP0 UMOV UR7, UR13 ;  /* 0x0000000d00078c82 */ /* 0x000fe20008000000 */
[----:B------:R-:W-:Y:S02]  /*1520*/  UIMAD UR20, UR14, UR10, UR20 ;  /* 0x0000000a0e1472a4 */ /* 0x000fe4000f8e0214 */
[----:B------:R-:W-:Y:S02]  /*1530*/  USEL UR8, UR4, UR8, !UP2 ;  /* 0x0000000804087287 */ /* 0x000fe4000d000000 */
[----:B------:R-:W-:Y:S02]  /*1540*/  @!UP0 USHF.R.U32.HI UR7, URZ, UR9, UR7 ;  /* 0x00000009ff078299 */ /* 0x000fe40008011607 */
[----:B------:R-:W-:Y:S02]  /*1550*/  UIADD3 UR9, UPT, UPT, -UR8, URZ, URZ ;  /* 0x000000ff08097290 */ /* 0x000fe4000fffe1ff */
[----:B------:R-:W-:Y:S02]  /*1560*/  @!UP0 USEL UR7, UR5, UR7, !UP2 ;  /* 0x0000000705078287 */ /* 0x000fe4000d000000 */
[----:B------:R-:W-:-:S02]  /*1570*/  UIMAD UR9, UR21, UR9, UR4 ;  /* 0x00000009150972a4 */ /* 0x000fc4000f8e0204 */
[----:B------:R-:W-:Y:S02]  /*1580*/  @!UP0 UIADD3 UR8, UPT, UPT, UR8, -UR7, URZ ;  /* 0x8000000708088290 */ /* 0x000fe4000fffe0ff */
[----:B------:R-:W-:Y:S02]  /*1590*/  @!UP0 UIMAD UR6, UR9, UR6, UR7 ;  /* 0x00000006090682a4 */ /* 0x000fe4000f8e0207 */
[----:B------:R-:W-:Y:S02]  /*15a0*/  @!UP0 UIMAD UR4, UR8, UR21, UR5 ;  /* 0x00000015080482a4 */ /* 0x000fe4000f8e0205 */
[----:B------:R-:W-:Y:S02]  /*15b0*/  UIMAD UR16, UR27, UR11, UR16 ;  /* 0x0000000b1b1072a4 */ /* 0x000fe4000f8e0210 */
[----:B------:R-:W-:Y:S01]  /*15c0*/  UIMAD UR20, UR4, UR14, UR20 ;  /* 0x0000000e041472a4 */ /* 0x000fe2000f8e0214 */
[----:B------:R-:W-:Y:S02]  /*15d0*/  @!UP0 UMOV UR5, UR6 ;  /* 0x0000000600058c82 */ /* 0x000fe40008000000 */
[----:B------:R-:W-:-:S12]  /*15e0*/  UIMAD UR16, UR5, UR27, UR16 ;  /* 0x0000001b051072a4 */ /* 0x000fd8000f8e0210 */
.L_x_18:
[----:B------:R-:W-:Y:S02]  /*15f0*/  UISETP.NE.AND UP1, UPT, UR28, 0x1, UPT ;  /* 0x000000011c00788c */ /* 0x000fe4000bf25270 */
[----:B------:R-:W-:Y:S02]  /*1600*/  UISETP.NE.AND UP0, UPT, UR17, 0x2, UPT ;  /* 0x000000021100788c */ /* 0x000fe4000bf05270 */
[----:B------:R-:W-:-:S05]  /*1610*/  ULOP3.LUT UR21, UR26, 0x1c00, URZ, 0xc0, !UPT ;  /* 0x00001c001a157892 */ /* 0x000fca000f8ec0ff */
[----:B------:R-:W-:Y:S07]  /*1620*/  BRA.U UP1, `(.L_x_19) ;  /* 0x0000000101447547 */ /* 0x000fee000b800000 */
[----:B------:R-:W1:Y:S01]  /*1630*/  LDCU.128 UR8, c[0x0][0xb10] ;  /* 0x00016200ff0877ac */ /* 0x000e620008000c00 */
[----:B------:R-:W2:Y:S01]  /*1640*/  LDCU UR12, c[0x0][0xb0c] ;  /* 0x00016180ff0c77ac */ /* 0x000ea20008000800 */
[----:B------:R-:W3:Y:S01]  /*1650*/  LDCU UR13, c[0x0][0xb20] ;  /* 0x00016400ff0d77ac */ /* 0x000ee20008000800 */
[----:B-1----:R-:W-:Y:S02]  /*1660*/  UIMAD.WIDE.U32 UR6, UR16, UR8, URZ ;  /* 0x00000008100672a5 */ /* 0x002fe4000f8e00ff */
[----:B------:R-:W-:Y:S02]  /*1670*/  UIMAD.WIDE.U32 UR4, UR20, UR11, URZ ;  /* 0x0000000b140472a5 */ /* 0x000fe4000f8e00ff */
[----:B--2---:R-:W-:Y:S02]  /*1680*/  UISETP.NE.AND UP2, UPT, UR12, 0x1, UPT ;  /* 0x000000010c00788c */ /* 0x004fe4000bf45270 */
[----:B------:R-:W-:Y:S01]  /*1690*/  UISETP.NE.AND UP1, UPT, UR10, 0x1, UPT ;  /* 0x000000010a00788c */ /* 0x000fe2000bf25270 */
[----:B------:R-:W-:-:S02]  /*16a0*/  UMOV UR6, UR7 ;  /* 0x0000000700067c82 */ /* 0x000fc40008000000 */
[----:B------:R-:W-:Y:S01]  /*16b0*/  UMOV UR4, UR5 ;  /* 0x0000000500047c82 */ /* 0x000fe20008000000 */
[----:B------:R-:W-:Y:S02]  /*16c0*/  USHF.R.U32.HI UR6, URZ, UR9, UR6 ;  /* 0x00000009ff067299 */ /* 0x000fe40008011606 */
[----:B---3--:R-:W-:Y:S02]  /*16d0*/  USHF.R.U32.HI UR4, URZ, UR13, UR4 ;  /* 0x0000000dff047299 */ /* 0x008fe40008011604 */
[----:B------:R-:W-:Y:S02]  /*16e0*/  USEL UR5, UR16, UR6, !UP2 ;  /* 0x0000000610057287 */ /* 0x000fe4000d000000 */
[----:B------:R-:W-:-:S04]  /*16f0*/  USEL UR4, UR20, UR4, !UP1 ;  /* 0x0000000414047287 */ /* 0x000fc8000c800000 */
[----:B------:R-:W-:Y:S02]  /*1700*/  UIADD3 UR6, UPT, UPT, UR5, -UR4, URZ ;  /* 0x8000000405067290 */ /* 0x000fe4000fffe0ff */
[----:B------:R-:W-:Y:S02]  /*1710*/  UIADD3 UR4, UPT, UPT, -UR5, UR4, URZ ;  /* 0x0000000405047290 */ /* 0x000fe4000fffe1ff */
[----:B------:R-:W-:Y:S02]  /*1720*/  UIMAD UR20, UR6, UR10, UR20 ;  /* 0x0000000a061472a4 */ /* 0x000fe4000f8e0214 */
[----:B------:R-:W-:-:S12]  /*1730*/  UIMAD UR16, UR4, UR12, UR16 ;  /* 0x0000000c041072a4 */ /* 0x000fd8000f8e0210 */
.L_x_19:
[----:B------:R-:W-:Y:S05]  /*1740*/  BRA.U !UP5, `(.L_x_20) ;  /* 0x000000010d0c7547 */ /* 0x000fea000b800000 */
[----:B------:R-:W-:Y:S01]  /*1750*/  UCGABAR_WAIT ;  /* 0x0000000000007dc7 */ /* 0x000fe20008000000 */
[----:B------:R-:W-:Y:S01]  /*1760*/  CCTL.IVALL ;  /* 0x00000000ff00798f */ /* 0x000fe20002000000 */
[----:B------:R-:W-:Y:S05]  /*1770*/  BRA `(.L_x_21) ;  /* 0x0000000000047947 */ /* 0x000fea0003800000 */
.L_x_20:
[----:B------:R-:W-:Y:S06]  /*1780*/  BAR.SYNC.DEFER_BLOCKING 0x0 ;  /* 0x0000000000007b1d */ /* 0x000fec0000010000 */
.L_x_21:
[----:B------:R-:W-:Y:S05]  /*1790*/  BRA.U UP0, `(.L_x_22) ;  /* 0x0000001100c07547 */ /* 0x000fea000b800000 */
[----:B------:R-:W1:Y:S01]  /*17a0*/  LDCU UR6, c[0x0][0x38c] ;  /* 0x00007180ff0677ac */ /* 0x000e620008000800 */
[----:B------:R-:W-:Y:S01]  /*17b0*/  PLOP3.LUT P1, PT, PT, PT, UP3, 0x80, 0x8 ;  /* 0x000000000008781c */ /* 0x000fe20003f2f038 */
[----:B------:R-:W-:Y:S01]  /*17c0*/  IMAD.MOV.U32 R12, RZ, RZ, 0x1 ;  /* 0x00000001ff0c7424 */ /* 0x000fe200078e00ff */
[----:B------:R-:W-:Y:S01]  /*17d0*/  ISETP.EQ.OR P2, PT, R0, RZ, P3 ;  /* 0x000000ff0000720c */ /* 0x000fe20001f42670 */
[----:B------:R-:W-:Y:S01]  /*17e0*/  UISETP.NE.AND UP1, UPT, UR17, URZ, UPT ;  /* 0x000000ff1100728c */ /* 0x000fe2000bf25270 */
[----:B------:R-:W-:Y:S02]  /*17f0*/  PLOP3.LUT P1, PT, P1, PT, PT, 0x8, 0x80 ;  /* 0x000000000080781c */ /* 0x000fe40000f2e170 */
[----:B------:R-:W-:Y:S01]  /*1800*/  CS2R R10, SRZ ;  /* 0x00000000000a7805 */ /* 0x000fe2000001ff00 */
[----:B------:R-:W-:Y:S01]  /*1810*/  IMAD.MOV.U32 R9, RZ, RZ, RZ ;  /* 0x000000ffff097224 */ /* 0x000fe200078e00ff */
[----:B------:R-:W2:Y:S01]  /*1820*/  LDCU UR39, c[0x0][0x370] ;  /* 0x00006e00ff2777ac */ /* 0x000ea20008000800 */
[----:B------:R-:W-:Y:S01]  /*1830*/  IMAD.MOV.U32 R8, RZ, RZ, 0x1 ;  /* 0x00000001ff087424 */ /* 0x000fe200078e00ff */
[----:B------:R-:W-:Y:S01]  /*1840*/  USEL UR25, UR43, 0x2, UP1 ;  /* 0x000000022b197887 */ /* 0x000fe20008800000 */
[----:B------:R-:W3:Y:S01]  /*1850*/  LDCU.64 UR28, c[0x0][0x348] ;  /* 0x00006900ff1c77ac */ /* 0x000ee20008000a00 */
[----:B-1----:R-:W-:-:S02]  /*1860*/  UIADD3 UR5, UPT, UPT, UR6, 0x3f, URZ ;  /* 0x0000003f06057890 */ /* 0x002fc4000fffe0ff */
[----:B------:R-:W-:Y:S02]  /*1870*/  USHF.R.U32.HI UR44, URZ, 0x6, UR21 ;  /* 0x00000006ff2c7899 */ /* 0x000fe40008011615 */
[----:B------:R-:W-:Y:S02]  /*1880*/  USHF.R.S32.HI UR4, URZ, 0x1f, UR5 ;  /* 0x0000001fff047899 */ /* 0x000fe40008011405 */
[----:B------:R-:W-:Y:S02]  /*1890*/  UIADD3 UR45, UPT, UPT, UR6, 0x7e, URZ ;  /* 0x0000007e062d7890 */ /* 0x000fe4000fffe0ff */
[----:B------:R-:W-:Y:S01]  /*18a0*/  ULEA.HI UR4, UR4, UR5, URZ, 0x6 ;  /* 0x0000000504047291 */ /* 0x000fe2000f8f30ff */
[----:B------:R-:W1:Y:S03]  /*18b0*/  LDCU UR38, c[0x0][0x374] ;  /* 0x00006e80ff2677ac */ /* 0x000e660008000800 */
[----:B------:R-:W-:-:S02]  /*18c0*/  USHF.R.S32.HI UR41, URZ, 0x6, UR4 ;  /* 0x00000006ff297899 */ /* 0x000fc40008011404 */
[----:B------:R-:W-:Y:S02]  /*18d0*/  UIADD3 UR4, UPT, UPT, UR6, -0x1, URZ ;  /* 0xffffffff06047890 */ /* 0x000fe4000fffe0ff */
[----:B------:R-:W-:Y:S02]  /*18e0*/  UISETP.LT.U32.AND UP0, UPT, UR41, 0x4, UPT ;  /* 0x000000042900788c */ /* 0x000fe4000bf01070 */
[----:B------:R-:W-:Y:S02]  /*18f0*/  UISETP.GE.U32.AND UP2, UPT, UR4, -0x7f, UPT ;  /* 0xffffff810400788c */ /* 0x000fe4000bf46070 */
[----:B------:R-:W-:Y:S01]  /*1900*/  USEL UR40, UR41, 0x4, UP0 ;  /* 0x0000000429287887 */ /* 0x000fe20008000000 */
[----:B------:R-:W-:-:S03]  /*1910*/  UMOV UR5, URZ ;  /* 0x000000ff00057c82 */ /* 0x000fc60008000000 */
[----:B------:R-:W-:Y:S02]  /*1920*/  UIADD3 UR24, UPT, UPT, UR40, -0x1, URZ ;  /* 0xffffffff28187890 */ /* 0x000fe4000fffe0ff */
[----:B------:R-:W-:-:S03]  /*1930*/  UIADD3 UR43, UPT, UPT, UR41, -UR40, URZ ;  /* 0x80000028292b7290 */ /* 0x000fc6000fffe0ff */
[----:B------:R-:W-:-:S04]  /*1940*/  @UP2 UIADD3 UR24, UPT, UPT, UR40, URZ, URZ ;  /* 0x000000ff28182290 */ /* 0x000fc8000fffe0ff */
[----:B-123--:R-:W-:-:S12]  /*1950*/  UIADD3 UR24, UPT, UPT, UR24, 0x1, URZ ;  /* 0x0000000118187890 */ /* 0x00efd8000fffe0ff */
.L_x_42:
[----:B------:R-:W-:Y:S01]  /*1960*/  UISETP.NE.AND UP0, UPT, UR47, URZ, UPT ;  /* 0x000000ff2f00728c */ /* 0x000fe2000bf05270 */
[----:B-1----:R-:W1:Y:S08]  /*1970*/  S2UR UR47, SR_CgaCtaId ;  /* 0x00000000002f79c3 */ /* 0x002e700000008800 */
[----:B------:R-:W-:Y:S05]  /*1980*/  BRA.U UP0, `(.L_x_23) ;  /* 0x0000000100347547 */ /* 0x000fea000b800000 */
[----:B------:R-:W2:Y:S01]  /*1990*/  S2R R0, SR_CgaCtaId ;  /* 0x0000000000007919 */ /* 0x000ea20000008800 */
[----:B------:R-:W-:Y:S02]  /*19a0*/  MOV R3, 0x400 ;  /* 0x0000040000037802 */ /* 0x000fe40000000f00 */
[----:B------:R-:W-:Y:S02]  /*19b0*/  SHF.L.U32 R2, R8, 0x1f, RZ ;  /* 0x0000001f08027819 */ /* 0x000fe400000006ff */
[----:B--2---:R-:W-:-:S05]  /*19c0*/  LEA R0, R0, R3, 0x18 ;  /* 0x0000000300007211 */ /* 0x004fca00078ec0ff */
[----:B------:R-:W-:-:S04]  /*19d0*/  IMAD R3, R9, 0x8, R0 ;  /* 0x0000000809037824 */ /* 0x000fc800078e0200 */
[----:B------:R-:W2:Y:S02]  /*19e0*/  SYNCS.PHASECHK.TRANS64.TRYWAIT P0, [R3+URZ+0x100], R2 ;  /* 0x00010002030075a7 */ /* 0x000ea400080011ff */
[----:B--2---:R-:W-:Y:S05]  /*19f0*/  @!P0 BRA `(.L_x_24) ;  /* 0x0000007800cc8947 */ /* 0x004fea0003800000 */
.L_x_138:
[----:B------:R-:W-:Y:S01]  /*1a00*/  VIADD R9, R9, 0x1 ;  /* 0x0000000109097836 */ /* 0x000fe20000000000 */
[----:B------:R2:W-:Y:S04]  /*1a10*/  SYNCS.ARRIVE.TRANS64.A1T0 RZ, [R3+URZ+0xf0], RZ ;  /* 0x0000f0ff03ff79a7 */ /* 0x0005e800081000ff */
[----:B------:R-:W-:-:S04]  /*1a20*/  ISETP.NE.AND P0, PT, R9, 0x2, PT ;  /* 0x000000020900780c */ /* 0x000fc80003f05270 */
[----:B------:R-:W-:Y:S02]  /*1a30*/  SEL R9, R9, RZ, P0 ;  /* 0x000000ff09097207 */ /* 0x000fe40000000000 */
[----:B--2---:R-:W-:-:S04]  /*1a40*/  SEL R3, RZ, 0x1, P0 ;  /* 0x00000001ff037807 */ /* 0x004fc80000000000 */
[----:B------:R-:W-:-:S07]  /*1a50*/  LOP3.LUT R8, R8, R3, RZ, 0x3c, !PT ;  /* 0x0000000308087212 */ /* 0x000fce00078e3cff */
.L_x_23:
[----:B------:R-:W-:Y:S01]  /*1a60*/  UMOV UR6, 0x400 ;  /* 0x0000040000067882 */ /* 0x000fe20000000000 */
[----:B------:R-:W-:Y:S01]  /*1a70*/  SHF.L.U32 R0, R12, 0x1f, RZ ;  /* 0x0000001f0c007819 */ /* 0x000fe200000006ff */
[----:B-1----:R-:W-:Y:S02]  /*1a80*/  ULEA UR6, UR47, UR6, 0x18 ;  /* 0x000000062f067291 */ /* 0x002fe4000f8ec0ff */
[----:B------:R-:W-:Y:S02]  /*1a90*/  UISETP.GE.U32.AND UP0, UPT, UR45, 0x7f, UPT ;  /* 0x0000007f2d00788c */ /* 0x000fe4000bf06070 */
[----:B------:R-:W-:Y:S02]  /*1aa0*/  ULEA UR4, UR5, UR6, 0x3 ;  /* 0x0000000605047291 */ /* 0x000fe4000f8e18ff */
[----:B------:R-:W-:Y:S02]  /*1ab0*/  USHF.L.U32 UR11, UR20, 0x7, URZ ;  /* 0x00000007140b7899 */ /* 0x000fe400080006ff */
[----:B------:R-:W-:Y:S01]  /*1ac0*/  ULEA UR35, UR16, UR44, 0x7 ;  /* 0x0000002c10237291 */ /* 0x000fe2000f8e38ff */
[----:B------:R-:W-:-:S04]  /*1ad0*/  UMOV UR13, URZ ;  /* 0x000000ff000d7c82 */ /* 0x000fc80008000000 */
[----:B------:R1:W2:Y:S01]  /*1ae0*/  SYNCS.PHASECHK.TRANS64.TRYWAIT P0, [UR4+0x20], R0 ;  /* 0x00002000ff0075a7 */ /* 0x0002a20008001104 */
[----:B------:R-:W-:Y:S06]  /*1af0*/  BRA.U !UP0, `(.L_x_25) ;  /* 0x0000000108bc7547 */ /* 0x000fec000b800000 */
[----:B------:R-:W-:Y:S01]  /*1b00*/  UMOV UR7, URZ ;  /* 0x000000ff00077c82 */ /* 0x000fe20008000000 */
[----:B------:R-:W-:-:S05]  /*1b10*/  UMOV UR4, UR5 ;  /* 0x0000000500047c82 */ /* 0x000fca0008000000 */
.L_x_31:
[----:B------:R-:W-:Y:S01]  /*1b20*/  ULEA UR33, UR4, UR6, 0x3 ;  /* 0x0000000604217291 */ /* 0x000fe2000f8e18ff */
[----:B--2---:R-:W-:Y:S01]  /*1b30*/  @!P3 MOV R2, 0x8000 ;  /* 0x000080000002b802 */ /* 0x004fe20000000f00 */
[----:B--2-4-:R-:W-:Y:S10]  /*1b40*/  @P0 BRA `(.L_x_26) ;  /* 0x00000000000c0947 */ /* 0x014ff40003800000 */
[----:B------:R-:W-:-:S04]  /*1b50*/  SHF.L.U32 R3, R12, 0x1f, RZ ;  /* 0x0000001f0c037819 */ /* 0x000fc800000006ff */
[----:B------:R-:W2:Y:S02]  /*1b60*/  SYNCS.PHASECHK.TRANS64.TRYWAIT P0, [UR33+0x20], R3 ;  /* 0x00002003ff0075a7 */ /* 0x000ea40008001121 */
[----:B--2---:R-:W-:Y:S05]  /*1b70*/  @!P0 BRA `(.L_x_27) ;  /* 0x0000007800808947 */ /* 0x004fea0003800000 */
.L_x_26:
[----:B------:R2:W-:Y:S01]  /*1b80*/  @!P3 SYNCS.ARRIVE.TRANS64 RZ, [UR33], R2 ;  /* 0x00000002ffffb9a7 */ /* 0x0005e20008000021 */
[----:B------:R-:W-:-:S04]  /*1b90*/  ULOP3.LUT UR5, UR25, 0x2, URZ, 0xfc, !UPT ;  /* 0x0000000219057892 */ /* 0x000fc8000f8efcff */
[----:B------:R-:W-:-:S09]  /*1ba0*/  UISETP.NE.AND UP0, UPT, UR5, 0x2, UPT ;  /* 0x000000020500788c */ /* 0x000fd2000bf05270 */
[----:B------:R-:W-:Y:S05]  /*1bb0*/  BRA.U UP0, `(.L_x_28) ;  /* 0x0000000100047547 */ /* 0x000fea000b800000 */
[----:B------:R-:W-:Y:S05]  /*1bc0*/  BPT.TRAP 0x1 ;  /* 0x000000040000795c */ /* 0x000fea0000300000 */
.L_x_28:
[----:B------:R-:W-:Y:S04]  /*1bd0*/  BSSY.RECONVERGENT B0, `(.L_x_29) ;  /* 0x0000003000007945 */ /* 0x000fe80003800200 */
[----:B------:R-:W-:Y:S05]  /*1be0*/  @P2 BRA `(.L_x_30) ;  /* 0x0000000000042947 */ /* 0x000fea0003800000 */
[----:B------:R-:W-:Y:S05]  /*1bf0*/  BPT.TRAP 0x1 ;  /* 0x000000040000795c */ /* 0x000fea0000300000 */
.L_x_30:
[----:B------:R-:W-:Y:S05]  /*1c00*/  BSYNC.RECONVERGENT B0 ;  /* 0x0000000000007941 */ /* 0x000fea0003800200 */
.L_x_29:
[----:B------:R-:W-:Y:S02]  /*1c10*/  UIADD3 UR5, UPT, UPT, UR4, 0x1, URZ ;  /* 0x0000000104057890 */ /* 0x000fe4000fffe0ff */
[----:B------:R-:W-:Y:S02]  /*1c20*/  UIADD3 UR16, UP1, UPT, UR28, 0x80, URZ ;  /* 0x000000801c107890 */ /* 0x000fe4000ff3e0ff */
[----:B------:R-:W-:Y:S02]  /*1c30*/  UISETP.NE.AND UP0, UPT, UR5, 0x4, UPT ;  /* 0x000000040500788c */ /* 0x000fe4000bf05270 */
[----:B------:R-:W-:Y:S02]  /*1c40*/  USHF.L.U32 UR34, UR7, 0x6, URZ ;  /* 0x0000000607227899 */ /* 0x000fe400080006ff */
[----:B------:R-:W-:Y:S02]  /*1c50*/  USEL UR9, URZ, 0x1, UP0 ;  /* 0x00000001ff097887 */ /* 0x000fe40008000000 */
[----:B------:R-:W-:-:S02]  /*1c60*/  USEL UR5, UR5, URZ, UP0 ;  /* 0x000000ff05057287 */ /* 0x000fc40008000000 */
[----:B------:R-:W-:Y:S02]  /*1c70*/  UIADD3 UR14, UP0, UPT, UR28, 0x180, URZ ;  /* 0x000001801c0e7890 */ /* 0x000fe4000ff1e0ff */
[----:B------:R-:W-:Y:S01]  /*1c80*/  ULEA UR8, UR5, UR6, 0x3 ;  /* 0x0000000605087291 */ /* 0x000fe2000f8e18ff */
[----:B------:R-:W-:Y:S01]  /*1c90*/  LOP3.LUT R12, R12, UR9, RZ, 0x3c, !PT ;  /* 0x000000090c0c7c12 */ /* 0x000fe2000f8e3cff */
[----:B------:R-:W-:Y:S02]  /*1ca0*/  UIADD3.X UR17, UPT, UPT, URZ, UR29, URZ, UP1, !UPT ;  /* 0x0000001dff117290 */ /* 0x000fe40008ffe4ff */
[----:B------:R-:W-:Y:S01]  /*1cb0*/  UIADD3.X UR15, UPT, UPT, URZ, UR29, URZ, UP0, !UPT ;  /* 0x0000001dff0f7290 */ /* 0x000fe200087fe4ff */
[----:B-1----:R-:W-:Y:S01]  /*1cc0*/  SHF.L.U32 R0, R12, 0x1f, RZ ;  /* 0x0000001f0c007819 */ /* 0x002fe200000006ff */
[----:B------:R-:W-:Y:S01]  /*1cd0*/  UMOV UR18, 0x0 ;  /* 0x0000000000127882 */ /* 0x000fe20000000000 */
[----:B------:R-:W-:Y:S01]  /*1ce0*/  UMOV UR19, 0x10000000 ;  /* 0x1000000000137882 */ /* 0x000fe20000000000 */
[----:B------:R-:W-:Y:S01]  /*1cf0*/  UMOV UR12, UR36 ;  /* 0x00000024000c7c82 */ /* 0x000fe20008000000 */
[----:B------:R3:W4:Y:S01]  /*1d00*/  SYNCS.PHASECHK.TRANS64.TRYWAIT P0, [UR8+0x20], R0 ;  /* 0x00002000ff0075a7 */ /* 0x0007220008001108 */
[----:B------:R-:W-:Y:S01]  /*1d10*/  USHF.L.U32 UR8, UR4, 0xe, URZ ;  /* 0x0000000e04087899 */ /* 0x000fe200080006ff */
[----:B------:R-:W-:-:S02]  /*1d20*/  UMOV UR9, UR33 ;  /* 0x0000002100097c82 */ /* 0x000fc40008000000 */
[----:B------:R-:W-:Y:S01]  /*1d30*/  UMOV UR4, 0xff0000 ;  /* 0x00ff000000047882 */ /* 0x000fe20000000000 */
[----:B------:R-:W-:Y:S02]  /*1d40*/  ULEA UR32, UR21, UR8, 0x1 ;  /* 0x0000000815207291 */ /* 0x000fe4000f8e08ff */
[----:B------:R-:W-:Y:S02]  /*1d50*/  UIADD3 UR8, UPT, UPT, UR6, 0x18400, UR8 ;  /* 0x0001840006087890 */ /* 0x000fe4000fffe008 */
[----:B------:R-:W-:Y:S01]  /*1d60*/  UIADD3 UR32, UPT, UPT, UR6, 0x8400, UR32 ;  /* 0x0000840006207890 */ /* 0x000fe2000fffe020 */
[----:B------:R-:W-:Y:S01]  /*1d70*/  UMOV UR10, UR34 ;  /* 0x00000022000a7c82 */ /* 0x000fe20008000000 */
[----:B------:R-:W-:Y:S01]  /*1d80*/  UIADD3 UR7, UPT, UPT, UR7, 0x1, URZ ;  /* 0x0000000107077890 */ /* 0x000fe2000fffe0ff */
[----:B------:R-:W-:-:S03]  /*1d90*/  UMOV UR13, UR24 ;  /* 0x00000018000d7c82 */ /* 0x000fc60008000000 */
[----:B------:R-:W-:-:S03]  /*1da0*/  UISETP.NE.AND UP0, UPT, UR7, UR24, UPT ;  /* 0x000000180700728c */ /* 0x000fc6000bf05270 */
[----:B------:R1:W-:Y:S01]  /*1db0*/  UTMALDG.3D.MULTICAST [UR32], [UR16], UR4, desc[UR18] ;  /* 0x00001220100073b4 */ /* 0x0003e20008011804 */
[----:B------:R3:W-:Y:S01]  /*1dc0*/  UTMALDG.3D [UR8], [UR14], desc[UR18] ;  /* 0x000012080e0075b4 */ /* 0x0007e20008011000 */
[----:B-1----:R-:W-:-:S04]  /*1dd0*/  UMOV UR4, UR5 ;  /* 0x0000000500047c82 */ /* 0x002fc80008000000 */
[----:B---3--:R-:W-:Y:S05]  /*1de0*/  BRA.U UP0, `(.L_x_31) ;  /* 0xfffffffd004c7547 */ /* 0x008fea000b83ffff */
.L_x_25:
[----:B------:R-:W-:Y:S01]  /*1df0*/  ULEA UR4, UR5, UR6, 0x3 ;  /* 0x0000000605047291 */ /* 0x000fe2000f8e18ff */
[----:B-1----:R-:W-:Y:S01]  /*1e00*/  SHF.L.U32 R0, R12, 0x1f, RZ ;  /* 0x0000001f0c007819 */ /* 0x002fe200000006ff */
[----:B------:R-:W-:Y:S01]  /*1e10*/  @!P1 SYNCS.ARRIVE.TRANS64.A1T0 RZ, [UR6+0x88], RZ ;  /* 0x000088ffffff99a7 */ /* 0x000fe20008100006 */
[----:B------:R-:W-:-:S06]  /*1e20*/  UISETP.GT.AND UP0, UPT, UR41, UR40, UPT ;  /* 0x000000282900728c */ /* 0x000fcc000bf04270 */
[----:B--2-4-:R1:W2:Y:S03]  /*1e30*/  SYNCS.PHASECHK.TRANS64.TRYWAIT P0, [UR4+0x20], R0 ;  /* 0x00002000ff0075a7 */ /* 0x0142a60008001104 */
[----:B------:R-:W-:Y:S05]  /*1e40*/  BRA.U !UP0, `(.L_x_32) ;  /* 0x0000000108c07547 */ /* 0x000fea000b800000 */
[----:B------:R-:W-:Y:S01]  /*1e50*/  UIADD3 UR26, UPT, UPT, UR43, UR13, URZ ;  /* 0x0000000d2b1a7290 */ /* 0x000fe2000fffe0ff */
[----:B------:R-:W-:-:S11]  /*1e60*/  UMOV UR4, UR5 ;  /* 0x0000000500047c82 */ /* 0x000fd60008000000 */
.L_x_38:
[----:B------:R-:W-:Y:S01]  /*1e70*/  ULEA UR17, UR4, UR6, 0x3 ;  /* 0x0000000604117291 */ /* 0x000fe2000f8e18ff */
[----:B--2---:R-:W-:Y:S01]  /*1e80*/  @!P3 MOV R2, 0x8000 ;  /* 0x000080000002b802 */ /* 0x004fe20000000f00 */
[----:B--2-4-:R-:W-:Y:S10]  /*1e90*/  @P0 BRA `(.L_x_33) ;  /* 0x00000000000c0947 */ /* 0x014ff40003800000 */
[----:B------:R-:W-:-:S04]  /*1ea0*/  SHF.L.U32 R3, R12, 0x1f, RZ ;  /* 0x0000001f0c037819 */ /* 0x000fc800000006ff */
[----:B------:R-:W2:Y:S02]  /*1eb0*/  SYNCS.PHASECHK.TRANS64.TRYWAIT P0, [UR17+0x20], R3 ;  /* 0x00002003ff0075a7 */ /* 0x000ea40008001111 */
[----:B--2---:R-:W-:Y:S05]  /*1ec0*/  @!P0 BRA `(.L_x_34) ;  /* 0x0000007400c48947 */ /* 0x004fea0003800000 */
.L_x_33:
[----:B------:R2:W-:Y:S01]  /*1ed0*/  @!P3 SYNCS.ARRIVE.TRANS64 RZ, [UR17], R2 ;  /* 0x00000002ffffb9a7 */ /* 0x0005e20008000011 */
[----:B------:R-:W-:-:S04]  /*1ee0*/  ULOP3.LUT UR5, UR25, 0x2, URZ, 0xfc, !UPT ;  /* 0x0000000219057892 */ /* 0x000fc8000f8efcff */
[----:B------:R-:W-:-:S09]  /*1ef0*/  UISETP.NE.AND UP0, UPT, UR5, 0x2, UPT ;  /* 0x000000020500788c */ /* 0x000fd2000bf05270 */
[----:B------:R-:W-:Y:S05]  /*1f00*/  BRA.U UP0, `(.L_x_35) ;  /* 0x0000000100047547 */ /* 0x000fea000b800000 */
[----:B------:R-:W-:Y:S05]  /*1f10*/  BPT.TRAP 0x1 ;  /* 0x000000040000795c */ /* 0x000fea0000300000 */
.L_x_35:
[----:B------:R-:W-:Y:S04]  /*1f20*/  BSSY.RECONVERGENT B0, `(.L_x_36) ;  /* 0x0000003000007945 */ /* 0x000fe80003800200 */
[----:B------:R-:W-:Y:S05]  /*1f30*/  @P2 BRA `(.L_x_37) ;  /* 0x0000000000042947 */ /* 0x000fea0003800000 */
[----:B------:R-:W-:Y:S05]  /*1f40*/  BPT.TRAP 0x1 ;  /* 0x000000040000795c */ /* 0x000fea0000300000 */
.L_x_37:
[----:B------:R-:W-:Y:S05]  /*1f50*/  BSYNC.RECONVERGENT B0 ;  /* 0x0000000000007941 */ /* 0x000fea0003800200 */
.L_x_36:
[----:B------:R-:W-:Y:S02]  /*1f60*/  UIADD3 UR5, UPT, UPT, UR4, 0x1, URZ ;  /* 0x0000000104057890 */ /* 0x000fe4000fffe0ff */
[----:B------:R-:W-:Y:S02]  /*1f70*/  UIADD3 UR14, UP1, UPT, UR28, 0x80, URZ ;  /* 0x000000801c0e7890 */ /* 0x000fe4000ff3e0ff */
[----:B------:R-:W-:Y:S02]  /*1f80*/  UISETP.NE.AND UP0, UPT, UR5, 0x4, UPT ;  /* 0x000000040500788c */ /* 0x000fe4000bf05270 */
[----:B------:R-:W-:Y:S02]  /*1f90*/  USHF.L.U32 UR18, UR13, 0x6, URZ ;  /* 0x000000060d127899 */ /* 0x000fe400080006ff */
[----:B------:R-:W-:Y:S02]  /*1fa0*/  USEL UR8, URZ, 0x1, UP0 ;  /* 0x00000001ff087887 */ /* 0x000fe40008000000 */
[----:B------:R-:W-:-:S02]  /*1fb0*/  USEL UR5, UR5, URZ, UP0 ;  /* 0x000000ff05057287 */ /* 0x000fc40008000000 */
[----:B------:R-:W-:Y:S02]  /*1fc0*/  UIADD3 UR22, UP0, UPT, UR28, 0x180, URZ ;  /* 0x000001801c167890 */ /* 0x000fe4000ff1e0ff */
[----:B------:R-:W-:Y:S01]  /*1fd0*/  LOP3.LUT R12, R12, UR8, RZ, 0x3c, !PT ;  /* 0x000000080c0c7c12 */ /* 0x000fe2000f8e3cff */
[----:B------:R-:W-:Y:S02]  /*1fe0*/  USHF.L.U32 UR8, UR4, 0xe, URZ ;  /* 0x0000000e04087899 */ /* 0x000fe400080006ff */
[----:B------:R-:W-:Y:S01]  /*1ff0*/  ULEA UR7, UR5, UR6, 0x3 ;  /* 0x0000000605077291 */ /* 0x000fe2000f8e18ff */
[----:B-1----:R-:W-:Y:S01]  /*2000*/  SHF.L.U32 R0, R12, 0x1f, RZ ;  /* 0x0000001f0c007819 */ /* 0x002fe200000006ff */
[----:B------:R-:W-:Y:S02]  /*2010*/  ULEA UR16, UR21, UR8, 0x1 ;  /* 0x0000000815107291 */ /* 0x000fe4000f8e08ff */
[----:B------:R-:W-:Y:S02]  /*2020*/  UIADD3.X UR15, UPT, UPT, URZ, UR29, URZ, UP1, !UPT ;  /* 0x0000001dff0f7290 */ /* 0x000fe40008ffe4ff */
[----:B------:R-:W-:-:S02]  /*2030*/  UIADD3 UR16, UPT, UPT, UR6, 0x8400, UR16 ;  /* 0x0000840006107890 */ /* 0x000fc4000fffe010 */
[----:B------:R-:W-:Y:S01]  /*2040*/  UIADD3 UR8, UPT, UPT, UR6, 0x18400, UR8 ;  /* 0x0001840006087890 */ /* 0x000fe2000fffe008 */
[----:B------:R3:W4:Y:S01]  /*2050*/  SYNCS.PHASECHK.TRANS64.TRYWAIT P0, [UR7+0x20], R0 ;  /* 0x00002000ff0075a7 */ /* 0x0007220008001107 */
[----:B------:R-:W-:Y:S01]  /*2060*/  UIADD3.X UR23, UPT, UPT, URZ, UR29, URZ, UP0, !UPT ;  /* 0x0000001dff177290 */ /* 0x000fe200087fe4ff */
[----:B------:R-:W-:Y:S01]  /*2070*/  UMOV UR4, 0xff0000 ;  /* 0x00ff000000047882 */ /* 0x000fe20000000000 */
[----:B------:R-:W-:Y:S01]  /*2080*/  UMOV UR30, 0x0 ;  /* 0x00000000001e7882 */ /* 0x000fe20000000000 */
[----:B------:R-:W-:Y:S01]  /*2090*/  UMOV UR31, 0x10000000 ;  /* 0x10000000001f7882 */ /* 0x000fe20000000000 */
[----:B------:R-:W-:Y:S01]  /*20a0*/  UMOV UR19, UR35 ;  /* 0x0000002300137c82 */ /* 0x000fe20008000000 */
[----:B------:R-:W-:Y:S01]  /*20b0*/  UMOV UR20, UR36 ;  /* 0x0000002400147c82 */ /* 0x000fe20008000000 */
[----:B------:R-:W-:Y:S01]  /*20c0*/  UMOV UR12, UR36 ;  /* 0x00000024000c7c82 */ /* 0x000fe20008000000 */
[----:B------:R-:W-:Y:S01]  /*20d0*/  UMOV UR9, UR17 ;  /* 0x0000001100097c82 */ /* 0x000fe20008000000 */
[----:B------:R-:W-:Y:S01]  /*20e0*/  UMOV UR10, UR18 ;  /* 0x00000012000a7c82 */ /* 0x000fe20008000000 */
[----:B------:R1:W-:Y:S01]  /*20f0*/  UTMALDG.3D.MULTICAST [UR16], [UR14], UR4, desc[UR30] ;  /* 0x00001e100e0073b4 */ /* 0x0003e20008011804 */
[----:B------:R-:W-:-:S04]  /*2100*/  UIADD3 UR13, UPT, UPT, UR13, 0x1, URZ ;  /* 0x000000010d0d7890 */ /* 0x000fc8000fffe0ff */
[----:B------:R-:W-:Y:S01]  /*2110*/  UISETP.NE.AND UP0, UPT, UR13, UR26, UPT ;  /* 0x0000001a0d00728c */ /* 0x000fe2000bf05270 */
[----:B------:R3:W-:Y:S01]  /*2120*/  UTMALDG.3D [UR8], [UR22], desc[UR30] ;  /* 0x00001e08160075b4 */ /* 0x0007e20008011000 */
[----:B-1----:R-:W-:-:S07]  /*2130*/  UMOV UR4, UR5 ;  /* 0x0000000500047c82 */ /* 0x002fce0008000000 */
[----:B---3--:R-:W-:Y:S05]  /*2140*/  BRA.U UP0, `(.L_x_38) ;  /* 0xfffffffd00487547 */ /* 0x008fea000b83ffff */
.L_x_32:
[C---:B------:R-:W-:Y:S01]  /*2150*/  LEA R3, R11.reuse, UR6, 0x3 ;  /* 0x000000060b037c11 */ /* 0x040fe2000f8e18ff */
[----:B------:R-:W-:Y:S01]  /*2160*/  NOP ;  /* 0x0000000000007918 */ /* 0x000fe20000000000 */
[----:B-1----:R-:W-:Y:S02]  /*2170*/  SHF.L.U32 R0, R10, 0x1f, RZ ;  /* 0x0000001f0a007819 */ /* 0x002fe400000006ff */
[----:B------:R-:W-:Y:S02]  /*2180*/  LEA R5, R11, UR6, 0x4 ;  /* 0x000000060b057c11 */ /* 0x000fe4000f8e20ff */
[----:B--2-4-:R-:W1:Y:S02]  /*2190*/  SYNCS.PHASECHK.TRANS64.TRYWAIT P0, [R3+URZ+0x90], R0 ;  /* 0x00009000030075a7 */ /* 0x014e6400080011ff */
[----:B-1----:R-:W-:Y:S05]  /*21a0*/  @!P0 BRA `(.L_x_39) ;  /* 0x0000007400248947 */ /* 0x002fea0003800000 */
.L_x_141:
[----:B------:R-:W2:Y:S01]  /*21b0*/  LDS.128 R4, [R5+0x120] ;  /* 0x0001200005047984 */ /* 0x000ea20000000c00 */
[----:B------:R-:W-:Y:S01]  /*21c0*/  UISETP.GE.AND UP0, UPT, UR42, 0x1, UPT ;  /* 0x000000012a00788c */ /* 0x000fe2000bf06270 */
[----:B------:R-:W-:Y:S01]  /*21d0*/  @!PT LDS RZ, [RZ] ;  /* 0x00000000fffff984 */ /* 0x000fe20000000800 */
[----:B------:R-:W-:Y:S01]  /*21e0*/  @!PT LDS RZ, [RZ] ;  /* 0x00000000fffff984 */ /* 0x000fe20000000800 */
[----:B------:R-:W-:Y:S01]  /*21f0*/  @!PT LDS RZ, [RZ] ;  /* 0x00000000fffff984 */ /* 0x000fe20000000800 */
[----:B------:R-:W-:Y:S01]  /*2200*/  @!PT LDS RZ, [RZ] ;  /* 0x00000000fffff984 */ /* 0x000fe20000000800 */
[----:B------:R3:W-:Y:S06]  /*2210*/  MEMBAR.ALL.CTA ;  /* 0x0000000000007992 */ /* 0x0007ec0000008000 */
[----:B---3--:R-:W3:Y:S01]  /*2220*/  FENCE.VIEW.ASYNC.S ;  /* 0x00000000000073c6 */ /* 0x008ee20000000000 */
[----:B--2---:R-:W-:-:S13]  /*2230*/  LOP3.LUT P0, RZ, R6, 0x1, RZ, 0xc0, !PT ;  /* 0x0000000106ff7812 */ /* 0x004fda000780c0ff */
[----:B---3--:R-:W-:Y:S01]  /*2240*/  VOTEU.ANY UP1, P0 ;  /* 0x0000000000ff7886 */ /* 0x008fe20000020100 */
[----:B------:R-:W-:-:S13]  /*2250*/  PLOP3.LUT P0, PT, PT, PT, UP1, 0x80, 0x8 ;  /* 0x000000000008781c */ /* 0x000fda0003f0f018 */
[----:B-1----:R-:W-:Y:S02]  /*2260*/  @P0 LOP3.LUT R0, R5, 0xffff, RZ, 0xc0, !PT ;  /* 0x0000ffff05000812 */ /* 0x002fe400078ec0ff */
[----:B------:R-:W-:Y:S02]  /*2270*/  @P0 MOV R2, R4 ;  /* 0x0000000400020202 */ /* 0x000fe40000000f00 */
[----:B------:R-:W-:Y:S01]  /*2280*/  @P0 R2UR UR7, R0 ;  /* 0x00000000000702ca */ /* 0x000fe200000e0000 */
[----:B------:R-:W-:Y:S01]  /*2290*/  VIADD R0, R3, 0xa0 ;  /* 0x000000a003007836 */ /* 0x000fe20000000000 */
[----:B------:R-:W-:Y:S02]  /*22a0*/  @P0 SHF.R.U32.HI R4, RZ, 0x10, R5 ;  /* 0x00000010ff040819 */ /* 0x000fe40000011605 */
[----:B------:R-:W-:Y:S02]  /*22b0*/  @P0 R2UR UR8, R2 ;  /* 0x00000000020802ca */ /* 0x000fe400000e0000 */
[----:B------:R-:W-:-:S02]  /*22c0*/  PRMT R0, RZ, 0x654, R0 ;  /* 0x00000654ff007816 */ /* 0x000fc40000000000 */
[----:B------:R-:W-:Y:S02]  /*22d0*/  @P0 R2UR UR4, R4 ;  /* 0x00000000040402ca */ /* 0x000fe400000e0000 */
[----:B------:R1:W-:Y:S03]  /*22e0*/  SYNCS.ARRIVE.TRANS64.RED.A1T0 RZ, [R0+URZ], RZ ;  /* 0x000000ff00ff79a7 */ /* 0x0003e600081004ff */
[----:B------:R-:W-:-:S04]  /*22f0*/  @UP1 UMOV UR27, UR7 ;  /* 0x00000007001b1c82 */ /* 0x000fc80008000000 */
[----:B------:R-:W-:-:S04]  /*2300*/  @UP1 UMOV UR37, UR8 ;  /* 0x0000000800251c82 */ /* 0x000fc80008000000 */
[----:B------:R-:W-:Y:S01]  /*2310*/  @UP1 UMOV UR36, UR4 ;  /* 0x0000000400241c82 */ /* 0x000fe20008000000 */
[----:B------:R-:W-:Y:S05]  /*2320*/  BRA.U !UP0, `(.L_x_40) ;  /* 0x0000000108d47547 */ /* 0x000fea000b800000 */
[----:B------:R-:W2:Y:S01]  /*2330*/  LDCU.128 UR12, c[0x0][0xb10] ;  /* 0x00016200ff0c77ac */ /* 0x000ea20008000c00 */
[----:B------:R-:W3:Y:S01]  /*2340*/  LDCU UR26, c[0x0][0xb20] ;  /* 0x00016400ff1a77ac */ /* 0x000ee20008000800 */
[----:B------:R-:W4:Y:S01]  /*2350*/  LDCU UR20, c[0x0][0xb0c] ;  /* 0x00016180ff1477ac */ /* 0x000f220008000800 */
[----:B------:R-:W1:Y:S01]  /*2360*/  LDCU.64 UR10, c[0x0][0xb28] ;  /* 0x00016500ff0a77ac */ /* 0x000e620008000a00 */
[----:B------:R-:W-:Y:S02]  /*2370*/  UISETP.NE.AND UP3, UPT, UR42, 0x1, UPT ;  /* 0x000000012a00788c */ /* 0x000fe4000bf65270 */
[----:B--2---:R-:W-:Y:S02]  /*2380*/  UIMAD.WIDE.U32 UR16, UR38, UR15, URZ ;  /* 0x0000000f261072a5 */ /* 0x004fe4000f8e00ff */
[----:B------:R-:W-:Y:S02]  /*2390*/  UIMAD.WIDE.U32 UR8, UR39, UR12, URZ ;  /* 0x0000000c270872a5 */ /* 0x000fe4000f8e00ff */
[----:B------:R-:W-:-:S02]  /*23a0*/  UISETP.NE.AND UP0, UPT, UR14, 0x1, UPT ;  /* 0x000000010e00788c */ /* 0x000fc4000bf05270 */
[----:B------:R-:W-:Y:S01]  /*23b0*/  UIMAD.WIDE.U32 UR22, UR27, UR15, URZ ;  /* 0x0000000f1b1672a5 */ /* 0x000fe2000f8e00ff */
[----:B------:R-:W-:Y:S02]  /*23c0*/  UMOV UR16, UR17 ;  /* 0x0000001100107c82 */ /* 0x000fe40008000000 */
[----:B------:R-:W-:Y:S01]  /*23d0*/  UMOV UR8, UR9 ;  /* 0x0000000900087c82 */ /* 0x000fe20008000000 */
[----:B---3--:R-:W-:Y:S02]  /*23e0*/  USHF.R.U32.HI UR16, URZ, UR26, UR16 ;  /* 0x0000001aff107299 */ /* 0x008fe40008011610 */
[----:B----4-:R-:W-:Y:S02]  /*23f0*/  UISETP.NE.AND UP2, UPT, UR20, 0x1, UPT ;  /* 0x000000011400788c */ /* 0x010fe4000bf45270 */
[----:B------:R-:W-:Y:S02]  /*2400*/  USHF.R.U32.HI UR8, URZ, UR13, UR8 ;  /* 0x0000000dff087299 */ /* 0x000fe40008011608 */
[----:B------:R-:W-:-:S02]  /*2410*/  USEL UR7, UR38, UR16, !UP0 ;  /* 0x0000001026077287 */ /* 0x000fc4000c000000 */
[----:B------:R-:W-:Y:S02]  /*2420*/  USEL UR8, UR39, UR8, !UP2 ;  /* 0x0000000827087287 */ /* 0x000fe4000d000000 */
[----:B-1----:R-:W-:Y:S01]  /*2430*/  UIMAD.WIDE.U32 UR16, UR7, UR10, URZ ;  /* 0x0000000a071072a5 */ /* 0x002fe2000f8e00ff */
[----:B------:R-:W-:Y:S01]  /*2440*/  UMOV UR4, UR23 ;  /* 0x0000001700047c82 */ /* 0x000fe20008000000 */
[----:B------:R-:W-:Y:S02]  /*2450*/  UIMAD.WIDE.U32 UR18, UR37, UR12, URZ ;  /* 0x0000000c251272a5 */ /* 0x000fe4000f8e00ff */
[----:B------:R-:W-:-:S03]  /*2460*/  UIMAD.WIDE.U32 UR22, UR8, UR10, URZ ;  /* 0x0000000a081672a5 */ /* 0x000fc6000f8e00ff */
[----:B------:R-:W-:Y:S01]  /*2470*/  UMOV UR16, UR17 ;  /* 0x0000001100107c82 */ /* 0x000fe20008000000 */
[----:B------:R-:W-:Y:S02]  /*2480*/  USHF.R.U32.HI UR4, URZ, UR26, UR4 ;  /* 0x0000001aff047299 */ /* 0x000fe40008011604 */
[----:B------:R-:W-:Y:S01]  /*2490*/  @UP3 USHF.R.U32.HI UR7, URZ, UR11, UR16 ;  /* 0x0000000bff073299 */ /* 0x000fe20008011610 */
[----:B------:R-:W-:Y:S01]  /*24a0*/  UMOV UR18, UR19 ;  /* 0x0000001300127c82 */ /* 0x000fe20008000000 */
[----:B------:R-:W-:Y:S01]  /*24b0*/  UMOV UR22, UR23 ;  /* 0x0000001700167c82 */ /* 0x000fe20008000000 */
[----:B------:R-:W-:Y:S02]  /*24c0*/  USHF.R.U32.HI UR13, URZ, UR13, UR18 ;  /* 0x0000000dff0d7299 */ /* 0x000fe40008011612 */
[----:B------:R-:W-:Y:S02]  /*24d0*/  USEL UR4, UR27, UR4, !UP0 ;  /* 0x000000041b047287 */ /* 0x000fe4000c000000 */
[----:B------:R-:W-:-:S02]  /*24e0*/  @UP3 USHF.R.U32.HI UR8, URZ, UR11, UR22 ;  /* 0x0000000bff083299 */ /* 0x000fc40008011616 */
[----:B------:R-:W-:Y:S02]  /*24f0*/  UIMAD UR9, UR42, UR7, URZ ;  /* 0x000000072a0972a4 */ /* 0x000fe4000f8e02ff */
[----:B------:R-:W-:Y:S02]  /*2500*/  USEL UR7, UR37, UR13, !UP2 ;  /* 0x0000000d25077287 */ /* 0x000fe4000d000000 */
[----:B------:R-:W-:Y:S02]  /*2510*/  UIMAD UR12, UR42, UR8, URZ ;  /* 0x000000082a0c72a4 */ /* 0x000fe4000f8e02ff */
[----:B------:R-:W-:Y:S02]  /*2520*/  UISETP.GE.AND UP0, UPT, UR4, UR9, UPT ;  /* 0x000000090400728c */ /* 0x000fe4000bf06270 */
[----:B------:R-:W-:Y:S02]  /*2530*/  UIMAD.WIDE.U32 UR16, UR4, UR10, URZ ;  /* 0x0000000a041072a5 */ /* 0x000fe4000f8e00ff */
[----:B------:R-:W-:-:S02]  /*2540*/  UISETP.GE.OR UP0, UPT, UR7, UR12, UP0 ;  /* 0x0000000c0700728c */ /* 0x000fc40008706670 */
        /* <DEDUP_REMOVED lines=19> */
.L_x_40:
[----:B------:R-:W2:Y:S02]  /*2680*/  LDCU UR4, c[0x0][0xb30] ;  /* 0x00016600ff0477ac */ /* 0x000ea40008000800 */
[----:B--2---:R-:W-:-:S09]  /*2690*/  UISETP.NE.AND UP0, UPT, UR4, 0x1, UPT ;  /* 0x000000010400788c */ /* 0x004fd2000bf05270 */
[----:B------:R-:W-:Y:S05]  /*26a0*/  BRA.U UP0, `(.L_x_41) ;  /* 0x0000000100447547 */ /* 0x000fea000b800000 */
[----:B------:R-:W2:Y:S01]  /*26b0*/  LDCU.128 UR12, c[0x0][0xb10] ;  /* 0x00016200ff0c77ac */ /* 0x000ea20008000c00 */
[----:B------:R-:W3:Y:S01]  /*26c0*/  LDCU UR16, c[0x0][0xb0c] ;  /* 0x00016180ff1077ac */ /* 0x000ee20008000800 */
[----:B------:R-:W4:Y:S01]  /*26d0*/  LDCU UR17, c[0x0][0xb20] ;  /* 0x00016400ff1177ac */ /* 0x000f220008000800 */
[----:B--2---:R-:W-:Y:S02]  /*26e0*/  UIMAD.WIDE.U32 UR10, UR37, UR12, URZ ;  /* 0x0000000c250a72a5 */ /* 0x004fe4000f8e00ff */
[----:B------:R-:W-:Y:S02]  /*26f0*/  UIMAD.WIDE.U32 UR8, UR27, UR15, URZ ;  /* 0x0000000f1b0872a5 */ /* 0x000fe4000f8e00ff */
[----:B---3--:R-:W-:Y:S02]  /*2700*/  UISETP.NE.AND UP2, UPT, UR16, 0x1, UPT ;  /* 0x000000011000788c */ /* 0x008fe4000bf45270 */
[----:B------:R-:W-:Y:S01]  /*2710*/  UISETP.NE.AND UP0, UPT, UR14, 0x1, UPT ;  /* 0x000000010e00788c */ /* 0x000fe2000bf05270 */
[----:B------:R-:W-:-:S02]  /*2720*/  UMOV UR7, UR11 ;  /* 0x0000000b00077c82 */ /* 0x000fc40008000000 */
[----:B------:R-:W-:Y:S01]  /*2730*/  UMOV UR4, UR9 ;  /* 0x0000000900047c82 */ /* 0x000fe20008000000 */
[----:B------:R-:W-:Y:S02]  /*2740*/  USHF.R.U32.HI UR7, URZ, UR13, UR7 ;  /* 0x0000000dff077299 */ /* 0x000fe40008011607 */
[----:B----4-:R-:W-:Y:S02]  /*2750*/  USHF.R.U32.HI UR4, URZ, UR17, UR4 ;  /* 0x00000011ff047299 */ /* 0x010fe40008011604 */
[----:B------:R-:W-:Y:S02]  /*2760*/  USEL UR7, UR37, UR7, !UP2 ;  /* 0x0000000725077287 */ /* 0x000fe4000d000000 */
[----:B------:R-:W-:-:S04]  /*2770*/  USEL UR4, UR27, UR4, !UP0 ;  /* 0x000000041b047287 */ /* 0x000fc8000c000000 */
[----:B------:R-:W-:Y:S02]  /*2780*/  UIADD3 UR8, UPT, UPT, UR7, -UR4, URZ ;  /* 0x8000000407087290 */ /* 0x000fe4000fffe0ff */
[----:B------:R-:W-:Y:S02]  /*2790*/  UIADD3 UR4, UPT, UPT, -UR7, UR4, URZ ;  /* 0x0000000407047290 */ /* 0x000fe4000fffe1ff */
[----:B------:R-:W-:Y:S02]  /*27a0*/  UIMAD UR27, UR8, UR14, UR27 ;  /* 0x0000000e081b72a4 */ /* 0x000fe4000f8e021b */
[----:B------:R-:W-:-:S12]  /*27b0*/  UIMAD UR37, UR4, UR16, UR37 ;  /* 0x00000010042572a4 */ /* 0x000fd8000f8e0225 */
.L_x_41:
[----:B------:R-:W-:Y:S01]  /*27c0*/  VIADD R11, R11, 0x1 ;  /* 0x000000010b0b7836 */ /* 0x000fe20000000000 */
[----:B------:R-:W-:Y:S01]  /*27d0*/  R2UR UR4, R82 ;  /* 0x00000000520472ca */ /* 0x000fe200000e0000 */
[----:B------:R-:W-:Y:S01]  /*27e0*/  UIADD3 UR20, UPT, UPT, UR27, UR63, URZ ;  /* 0x0000003f1b147290 */ /* 0x000fe2000fffe0ff */
[----:B------:R-:W-:Y:S02]  /*27f0*/  PLOP3.LUT P1, PT, PT, PT, PT, 0x80, 0x8 ;  /* 0x000000000008781c */ /* 0x000fe40003f2f070 */
[----:B------:R-:W-:-:S04]  /*2800*/  ISETP.NE.AND P0, PT, R11, 0x2, PT ;  /* 0x000000020b00780c */ /* 0x000fc80003f05270 */
[----:B------:R-:W-:Y:S02]  /*2810*/  SEL R3, RZ, 0x1, P0 ;  /* 0x00000001ff037807 */ /* 0x000fe40000000000 */
[----:B------:R-:W-:Y:S02]  /*2820*/  SEL R11, R11, RZ, P0 ;  /* 0x000000ff0b0b7207 */ /* 0x000fe40000000000 */
[----:B------:R-:W-:Y:S01]  /*2830*/  LOP3.LUT R10, R10, R3, RZ, 0x3c, !PT ;  /* 0x000000030a0a7212 */ /* 0x000fe200078e3cff */
[----:B------:R-:W-:Y:S01]  /*2840*/  UIADD3 UR16, UPT, UPT, UR37, UR4, URZ ;  /* 0x0000000425107290 */ /* 0x000fe2000fffe0ff */
[----:B------:R-:W-:Y:S11]  /*2850*/  BRA.U UP1, `(.L_x_42) ;  /* 0xfffffff101407547 */ /* 0x000ff6000b83ffff */
[----:B------:R-:W-:Y:S01]  /*2860*/  UIADD3 UR7, UPT, UPT, UR6, 0x20, URZ ;  /* 0x0000002006077890 */ /* 0x000fe2000fffe0ff */
[----:B------:R-:W-:-:S03]  /*2870*/  SHF.L.U32 R3, R12, 0x1f, RZ ;  /* 0x0000001f0c037819 */ /* 0x000fc600000006ff */
[----:B------:R-:W-:-:S09]  /*2880*/  ULEA UR4, UR5, UR7, 0x3 ;  /* 0x0000000705047291 */ /* 0x000fd2000f8e18ff */
[----:B------:R-:W2:Y:S02]  /*2890*/  SYNCS.PHASECHK.TRANS64.TRYWAIT P0, [UR4], R3 ;  /* 0x00000003ff0075a7 */ /* 0x000ea40008001104 */
[----:B--2---:R-:W-:Y:S05]  /*28a0*/  @!P0 BRA `(.L_x_43) ;  /* 0x0000006c00788947 */ /* 0x004fea0003800000 */
.L_x_143:
[----:B------:R-:W-:-:S04]  /*28b0*/  UIADD3 UR4, UPT, UPT, UR5, 0x1, URZ ;  /* 0x0000000105047890 */ /* 0x000fc8000fffe0ff */
[----:B------:R-:W-:-:S04]  /*28c0*/  UISETP.NE.AND UP0, UPT, UR4, 0x4, UPT ;  /* 0x000000040400788c */ /* 0x000fc8000bf05270 */
[----:B------:R-:W-:Y:S02]  /*28d0*/  USEL UR6, URZ, 0x1, UP0 ;  /* 0x00000001ff067887 */ /* 0x000fe40008000000 */
[----:B------:R-:W-:-:S04]  /*28e0*/  USEL UR4, UR4, URZ, UP0 ;  /* 0x000000ff04047287 */ /* 0x000fc80008000000 */
[----:B------:R-:W-:Y:S01]  /*28f0*/  ULEA UR5, UR4, UR7, 0x3 ;  /* 0x0000000704057291 */ /* 0x000fe2000f8e18ff */
[----:B------:R-:W-:-:S04]  /*2900*/  LOP3.LUT R2, R12, UR6, RZ, 0x3c, !PT ;  /* 0x000000060c027c12 */ /* 0x000fc8000f8e3cff */
[----:B-1----:R-:W-:-:S04]  /*2910*/  SHF.L.U32 R3, R2, 0x1f, RZ ;  /* 0x0000001f02037819 */ /* 0x002fc800000006ff */
[----:B------:R-:W1:Y:S02]  /*2920*/  SYNCS.PHASECHK.TRANS64.TRYWAIT P0, [UR5], R3 ;  /* 0x00000003ff0075a7 */ /* 0x000e640008001105 */
[----:B-1----:R-:W-:Y:S05]  /*2930*/  @!P0 BRA `(.L_x_44) ;  /* 0x0000006c006c8947 */ /* 0x002fea0003800000 */
.L_x_145:
        /* <DEDUP_REMOVED lines=9> */
.L_x_147:
[----:B------:R-:W-:-:S04]  /*29d0*/  UIADD3 UR4, UPT, UPT, UR4, 0x1, URZ ;  /* 0x0000000104047890 */ /* 0x000fc8000fffe0ff */
[----:B------:R-:W-:-:S04]  /*29e0*/  UISETP.NE.AND UP0, UPT, UR4, 0x4, UPT ;  /* 0x000000040400788c */ /* 0x000fc8000bf05270 */
[----:B------:R-:W-:Y:S02]  /*29f0*/  USEL UR5, URZ, 0x1, UP0 ;  /* 0x00000001ff057887 */ /* 0x000fe40008000000 */
[----:B------:R-:W-:-:S04]  /*2a00*/  USEL UR4, UR4, URZ, UP0 ;  /* 0x000000ff04047287 */ /* 0x000fc80008000000 */
[----:B------:R-:W-:Y:S01]  /*2a10*/  ULEA UR4, UR4, UR7, 0x3 ;  /* 0x0000000704047291 */ /* 0x000fe2000f8e18ff */
[----:B-1----:R-:W-:-:S04]  /*2a20*/  LOP3.LUT R3, R2, UR5, RZ, 0x3c, !PT ;  /* 0x0000000502037c12 */ /* 0x002fc8000f8e3cff */
[----:B------:R-:W-:Y:S01]  /*2a30*/  SHF.L.U32 R3, R3, 0x1f, RZ ;  /* 0x0000001f03037819 */ /* 0x000fe200000006ff */
[----:B------:R-:W-:-:S07]  /*2a40*/  IMAD.U32 R0, RZ, RZ, UR4 ;  /* 0x00000004ff007e24 */ /* 0x000fce000f8e00ff */
.L_x_46:
[----:B-1----:R1:W2:Y:S02]  /*2a50*/  SYNCS.PHASECHK.TRANS64.TRYWAIT P0, [R0+URZ], R3 ;  /* 0x00000003000075a7 */ /* 0x0022a400080011ff */
[----:B--2---:R-:W-:Y:S05]  /*2a60*/  @!P0 NANOSLEEP.SYNCS 0x989680 ;  /* 0x009896800000895d */ /* 0x004fea0003900000 */
[----:B------:R-:W2:Y:S02]  /*2a70*/  @!P0 SYNCS.PHASECHK.TRANS64 P0, [R0+URZ], R3 ;  /* 0x00000003000085a7 */ /* 0x000ea400080010ff */
[----:B--2---:R-:W-:Y:S05]  /*2a80*/  @P0 EXIT ;  /* 0x000000000000094d */ /* 0x004fea0003800000 */
[----:B------:R-:W-:Y:S05]  /*2a90*/  BRA `(.L_x_46) ;  /* 0xfffffffc00ec7947 */ /* 0x000fea000383ffff */
.L_x_22:
[----:B------:R-:W-:-:S04]  /*2aa0*/  UISETP.NE.AND UP0, UPT, UR47, URZ, UPT ;  /* 0x000000ff2f00728c */ /* 0x000fc8000bf05270 */
[----:B------:R-:W-:-:S09]  /*2ab0*/  UISETP.NE.OR UP0, UPT, UR17, 0x1, UP0 ;  /* 0x000000011100788c */ /* 0x000fd20008705670 */
[----:B------:R-:W-:Y:S05]  /*2ac0*/  BRA.U UP0, `(.L_x_47) ;  /* 0x0000000500487547 */ /* 0x000fea000b800000 */
[----:B------:R-:W-:Y:S01]  /*2ad0*/  ISETP.GE.U32.AND P2, PT, R0, 0x8, PT ;  /* 0x000000080000780c */ /* 0x000fe20003f46070 */
[----:B------:R-:W-:Y:S01]  /*2ae0*/  IMAD.MOV.U32 R12, RZ, RZ, 0x1 ;  /* 0x00000001ff0c7424 */ /* 0x000fe200078e00ff */
[----:B------:R-:W-:Y:S02]  /*2af0*/  CS2R R10, SRZ ;  /* 0x00000000000a7805 */ /* 0x000fe4000001ff00 */
[----:B------:R-:W-:Y:S01]  /*2b00*/  CS2R R8, SRZ ;  /* 0x0000000000087805 */ /* 0x000fe2000001ff00 */
[----:B------:R-:W-:Y:S01]  /*2b10*/  UMOV UR6, 0x400 ;  /* 0x0000040000067882 */ /* 0x000fe20000000000 */
[----:B------:R-:W-:Y:S01]  /*2b20*/  UMOV UR5, URZ ;  /* 0x000000ff00057c82 */ /* 0x000fe20008000000 */
[----:B------:R-:W-:-:S12]  /*2b30*/  ULEA UR6, UR47, UR6, 0x18 ;  /* 0x000000062f067291 */ /* 0x000fd8000f8ec0ff */
.L_x_51:
[----:B------:R-:W-:Y:S02]  /*2b40*/  LEA R2, R8, UR6, 0x3 ;  /* 0x0000000608027c11 */ /* 0x000fe4000f8e18ff */
[----:B------:R-:W-:-:S03]  /*2b50*/  SHF.L.U32 R5, R9, 0x1f, RZ ;  /* 0x0000001f09057819 */ /* 0x000fc600000006ff */
[----:B------:R-:W-:Y:S01]  /*2b60*/  VIADD R4, R2, 0x100 ;  /* 0x0000010002047836 */ /* 0x000fe20000000000 */
[----:B------:R-:W1:Y:S02]  /*2b70*/  SYNCS.PHASECHK.TRANS64.TRYWAIT P0, [R2+URZ+0xf0], R5 ;  /* 0x0000f005020075a7 */ /* 0x000e6400080011ff */
[----:B-1----:R-:W-:Y:S05]  /*2b80*/  @!P0 BRA `(.L_x_48) ;  /* 0x0000006c00088947 */ /* 0x002fea0003800000 */
.L_x_148:
[----:B------:R-:W-:Y:S01]  /*2b90*/  ULEA UR4, UR5, UR6, 0x3 ;  /* 0x0000000605047291 */ /* 0x000fe2000f8e18ff */
[----:B------:R-:W-:Y:S02]  /*2ba0*/  PRMT R4, RZ, 0x654, R4 ;  /* 0x00000654ff047816 */ /* 0x000fe40000000004 */
[----:B-1----:R-:W-:Y:S01]  /*2bb0*/  SHF.L.U32 R5, R12, 0x1f, RZ ;  /* 0x0000001f0c057819 */ /* 0x002fe200000006ff */
[----:B------:R-:W-:Y:S01]  /*2bc0*/  UIADD3 UR7, UPT, UPT, UR4, 0x90, URZ ;  /* 0x0000009004077890 */ /* 0x000fe2000fffe0ff */
[----:B------:R1:W-:Y:S05]  /*2bd0*/  SYNCS.ARRIVE.TRANS64.RED.A1T0 RZ, [R4+URZ], RZ ;  /* 0x000000ff04ff79a7 */ /* 0x0003ea00081004ff */
[----:B------:R-:W-:Y:S01]  /*2be0*/  IMAD.U32 R7, RZ, RZ, UR7 ;  /* 0x00000007ff077e24 */ /* 0x000fe2000f8e00ff */
[----:B------:R-:W2:Y:S04]  /*2bf0*/  SYNCS.PHASECHK.TRANS64.TRYWAIT P0, [UR4+0xa0], R5 ;  /* 0x0000a005ff0075a7 */ /* 0x000ea80008001104 */
[----:B------:R-:W-:Y:S01]  /*2c00*/  PRMT R6, R0, 0x654, R7 ;  /* 0x0000065400067816 */ /* 0x000fe20000000007 */
[----:B-1----:R-:W-:Y:S01]  /*2c10*/  @!P2 IMAD.MOV.U32 R4, RZ, RZ, 0x10 ;  /* 0x00000010ff04a424 */ /* 0x002fe200078e00ff */
[----:B--2---:R-:W-:Y:S06]  /*2c20*/  @!P0 BRA `(.L_x_49) ;  /* 0x0000006800f48947 */ /* 0x004fec0003800000 */
.L_x_150:
[----:B------:R-:W-:Y:S01]  /*2c30*/  ULEA UR8, UR5, UR6, 0x4 ;  /* 0x0000000605087291 */ /* 0x000fe2000f8e20ff */
[----:B------:R-:W-:Y:S01]  /*2c40*/  SEL R3, R6, R3, !P2 ;  /* 0x0000000306037207 */ /* 0x000fe20005000000 */
[----:B------:R-:W-:Y:S01]  /*2c50*/  UIADD3 UR9, UPT, UPT, UR4, 0x90, URZ ;  /* 0x0000009004097890 */ /* 0x000fe2000fffe0ff */
[----:B-1----:R-:W-:Y:S01]  /*2c60*/  LEA R2, R11, UR6, 0x3 ;  /* 0x000000060b027c11 */ /* 0x002fe2000f8e18ff */
[----:B------:R-:W-:Y:S01]  /*2c70*/  UIADD3 UR8, UPT, UPT, UR8, 0x120, URZ ;  /* 0x0000012008087890 */ /* 0x000fe2000fffe0ff */
[----:B------:R-:W-:Y:S01]  /*2c80*/  SHF.L.U32 R5, R10, 0x1f, RZ ;  /* 0x0000001f0a057819 */ /* 0x000fe200000006ff */
[----:B------:R1:W-:Y:S01]  /*2c90*/  @!P2 SYNCS.ARRIVE.TRANS64.RED RZ, [R3+URZ], R4 ;  /* 0x0000000403ffa9a7 */ /* 0x0003e200080004ff */
[----:B------:R-:W-:Y:S01]  /*2ca0*/  UIADD3 UR4, UPT, UPT, UR5, 0x1, URZ ;  /* 0x0000000105047890 */ /* 0x000fe2000fffe0ff */
[----:B------:R-:W-:-:S03]  /*2cb0*/  VIADD R8, R8, 0x1 ;  /* 0x0000000108087836 */ /* 0x000fc60000000000 */
[----:B------:R-:W-:Y:S02]  /*2cc0*/  UISETP.NE.AND UP0, UPT, UR4, 0x2, UPT ;  /* 0x000000020400788c */ /* 0x000fe4000bf05270 */
[----:B------:R-:W-:Y:S06]  /*2cd0*/  UGETNEXTWORKID.BROADCAST [UR8], [UR9] ;  /* 0x00000000080073ca */ /* 0x000fec0008000100 */
[----:B------:R-:W-:Y:S01]  /*2ce0*/  USEL UR7, URZ, 0x1, UP0 ;  /* 0x00000001ff077887 */ /* 0x000fe20008000000 */
[----:B------:R-:W-:Y:S01]  /*2cf0*/  ISETP.NE.AND P0, PT, R8, 0x2, PT ;  /* 0x000000020800780c */ /* 0x000fe20003f05270 */
[----:B------:R-:W-:Y:S01]  /*2d00*/  USEL UR5, UR4, URZ, UP0 ;  /* 0x000000ff04057287 */ /* 0x000fe20008000000 */
[----:B------:R-:W2:Y:S03]  /*2d10*/  SYNCS.PHASECHK.TRANS64.TRYWAIT P1, [R2+URZ+0x90], R5 ;  /* 0x00009005020075a7 */ /* 0x000ea600080211ff */
[----:B------:R-:W-:Y:S01]  /*2d20*/  LOP3.LUT R12, R12, UR7, RZ, 0x3c, !PT ;  /* 0x000000070c0c7c12 */ /* 0x000fe2000f8e3cff */
[----:B-12---:R-:W-:Y:S07]  /*2d30*/  @!P1 BRA `(.L_x_50) ;  /* 0x0000006800c89947 */ /* 0x006fee0003800000 */
.L_x_151:
[C---:B------:R-:W-:Y:S01]  /*2d40*/  LEA R4, R11.reuse, UR6, 0x4 ;  /* 0x000000060b047c11 */ /* 0x040fe2000f8e20ff */
[----:B-1----:R-:W-:Y:S01]  /*2d50*/  VIADD R2, R2, 0xa0 ;  /* 0x000000a002027836 */ /* 0x002fe20000000000 */
[----:B------:R-:W-:Y:S01]  /*2d60*/  SEL R8, R8, RZ, P0 ;  /* 0x000000ff08087207 */ /* 0x000fe20000000000 */
[----:B------:R-:W-:-:S03]  /*2d70*/  VIADD R11, R11, 0x1 ;  /* 0x000000010b0b7836 */ /* 0x000fc60000000000 */
[----:B------:R-:W1:Y:S01]  /*2d80*/  LDS.128 R4, [R4+0x120] ;  /* 0x0001200004047984 */ /* 0x000e620000000c00 */
[----:B------:R-:W-:Y:S02]  /*2d90*/  PRMT R2, RZ, 0x654, R2 ;  /* 0x00000654ff027816 */ /* 0x000fe40000000002 */
[C---:B------:R-:W-:Y:S01]  /*2da0*/  ISETP.NE.AND P1, PT, R11.reuse, 0x2, PT ;  /* 0x000000020b00780c */ /* 0x040fe20003f25270 */
[----:B------:R-:W-:Y:S01]  /*2db0*/  @!PT LDS RZ, [RZ] ;  /* 0x00000000fffff984 */ /* 0x000fe20000000800 */
[----:B------:R-:W-:Y:S01]  /*2dc0*/  @!PT LDS RZ, [RZ] ;  /* 0x00000000fffff984 */ /* 0x000fe20000000800 */
[----:B------:R-:W-:Y:S01]  /*2dd0*/  @!PT LDS RZ, [RZ] ;  /* 0x00000000fffff984 */ /* 0x000fe20000000800 */
[----:B------:R-:W-:Y:S01]  /*2de0*/  @!PT LDS RZ, [RZ] ;  /* 0x00000000fffff984 */ /* 0x000fe20000000800 */
[----:B------:R2:W-:Y:S06]  /*2df0*/  MEMBAR.ALL.CTA ;  /* 0x0000000000007992 */ /* 0x0005ec0000008000 */
[----:B--2---:R-:W2:Y:S01]  /*2e00*/  FENCE.VIEW.ASYNC.S ;  /* 0x00000000000073c6 */ /* 0x004ea20000000000 */
[----:B------:R-:W-:Y:S01]  /*2e10*/  SEL R11, R11, RZ, P1 ;  /* 0x000000ff0b0b7207 */ /* 0x000fe20000800000 */
[----:B--2---:R2:W-:Y:S01]  /*2e20*/  SYNCS.ARRIVE.TRANS64.RED.A1T0 RZ, [R2+URZ], RZ ;  /* 0x000000ff02ff79a7 */ /* 0x0045e200081004ff */
[----:B-1----:R-:W-:-:S02]  /*2e30*/  LOP3.LUT P3, RZ, R6, 0x1, RZ, 0xc0, !PT ;  /* 0x0000000106ff7812 */ /* 0x002fc4000786c0ff */
[----:B------:R-:W-:-:S04]  /*2e40*/  SEL R5, RZ, 0x1, P1 ;  /* 0x00000001ff057807 */ /* 0x000fc80000800000 */
[----:B------:R-:W-:Y:S02]  /*2e50*/  LOP3.LUT R10, R10, R5, RZ, 0x3c, !PT ;  /* 0x000000050a0a7212 */ /* 0x000fe400078e3cff */
[----:B--2---:R-:W-:-:S04]  /*2e60*/  SEL R2, RZ, 0x1, P0 ;  /* 0x00000001ff027807 */ /* 0x004fc80000000000 */
[----:B------:R-:W-:Y:S01]  /*2e70*/  LOP3.LUT R9, R9, R2, RZ, 0x3c, !PT ;  /* 0x0000000209097212 */ /* 0x000fe200078e3cff */
[----:B------:R-:W-:Y:S06]  /*2e80*/  @P3 BRA `(.L_x_51) ;  /* 0xfffffffc002c3947 */ /* 0x000fec000383ffff */
[----:B------:R-:W-:Y:S01]  /*2e90*/  ULEA UR4, UR5, UR6, 0x3 ;  /* 0x0000000605047291 */ /* 0x000fe2000f8e18ff */
[----:B------:R-:W-:-:S08]  /*2ea0*/  SHF.L.U32 R3, R12, 0x1f, RZ ;  /* 0x0000001f0c037819 */ /* 0x000fd000000006ff */
[----:B------:R-:W1:Y:S02]  /*2eb0*/  SYNCS.PHASECHK.TRANS64 P0, [UR4+0xa0], R3 ;  /* 0x0000a003ff0075a7 */ /* 0x000e640008001004 */
[----:B-1----:R-:W-:Y:S05]  /*2ec0*/  @P0 BRA `(.L_x_52) ;  /* 0x0000000000080947 */ /* 0x002fea0003800000 */
[----:B------:R-:W1:Y:S02]  /*2ed0*/  SYNCS.PHASECHK.TRANS64.TRYWAIT P0, [UR4+0xa0], R3 ;  /* 0x0000a003ff0075a7 */ /* 0x000e640008001104 */
[----:B-1----:R-:W-:Y:S05]  /*2ee0*/  @!P0 BRA `(.L_x_53) ;  /* 0x0000006800708947 */ /* 0x002fea0003800000 */
.L_x_52:
[----:B------:R-:W-:-:S04]  /*2ef0*/  UIADD3 UR7, UPT, UPT, UR5, 0x1, URZ ;  /* 0x0000000105077890 */ /* 0x000fc8000fffe0ff */
[----:B------:R-:W-:-:S04]  /*2f00*/  UISETP.NE.AND UP0, UPT, UR7, 0x2, UPT ;  /* 0x000000020700788c */ /* 0x000fc8000bf05270 */
[----:B------:R-:W-:Y:S02]  /*2f10*/  USEL UR8, URZ, 0x1, UP0 ;  /* 0x00000001ff087887 */ /* 0x000fe40008000000 */
[----:B------:R-:W-:-:S04]  /*2f20*/  USEL UR7, UR7, URZ, UP0 ;  /* 0x000000ff07077287 */ /* 0x000fc80008000000 */
[----:B------:R-:W-:Y:S01]  /*2f30*/  ULEA UR7, UR7, UR6, 0x3 ;  /* 0x0000000607077291 */ /* 0x000fe2000f8e18ff */
[----:B-1----:R-:W-:-:S04]  /*2f40*/  LOP3.LUT R3, R12, UR8, RZ, 0x3c, !PT ;  /* 0x000000080c037c12 */ /* 0x002fc8000f8e3cff */
[----:B------:R-:W-:-:S04]  /*2f50*/  SHF.L.U32 R0, R3, 0x1f, RZ ;  /* 0x0000001f03007819 */ /* 0x000fc800000006ff */
[----:B------:R-:W1:Y:S02]  /*2f60*/  SYNCS.PHASECHK.TRANS64 P0, [UR7+0xa0], R0 ;  /* 0x0000a000ff0075a7 */ /* 0x000e640008001007 */
[----:B-1----:R-:W-:Y:S05]  /*2f70*/  @P0 EXIT ;  /* 0x000000000000094d */ /* 0x002fea0003800000 */
[----:B------:R-:W-:Y:S02]  /*2f80*/  SHF.L.U32 R3, R3, 0x1f, RZ ;  /* 0x0000001f03037819 */ /* 0x000fe400000006ff */
[----:B------:R-:W-:-:S07]  /*2f90*/  MOV R0, UR7 ;  /* 0x0000000700007c02 */ /* 0x000fce0008000f00 */
.L_x_54:
[----:B-1----:R1:W2:Y:S02]  /*2fa0*/  SYNCS.PHASECHK.TRANS64.TRYWAIT P0, [R0+URZ+0xa0], R3 ;  /* 0x0000a003000075a7 */ /* 0x0022a400080011ff */
[----:B--2---:R-:W-:Y:S05]  /*2fb0*/  @!P0 NANOSLEEP.SYNCS 0x989680 ;  /* 0x009896800000895d */ /* 0x004fea0003900000 */
[----:B------:R-:W2:Y:S02]  /*2fc0*/  @!P0 SYNCS.PHASECHK.TRANS64 P0, [R0+URZ+0xa0], R3 ;  /* 0x0000a003000085a7 */ /* 0x000ea400080010ff */
[----:B--2---:R-:W-:Y:S05]  /*2fd0*/  @P0 EXIT ;  /* 0x000000000000094d */ /* 0x004fea0003800000 */
[----:B------:R-:W-:Y:S05]  /*2fe0*/  BRA `(.L_x_54) ;  /* 0xfffffffc00ec7947 */ /* 0x000fea000383ffff */
.L_x_47:
[----:B------:R-:W-:Y:S05]  /*2ff0*/  BRA.U UP4, `(.L_x_55) ;  /* 0x0000000d04bc7547 */ /* 0x000fea000b800000 */
[----:B------:R-:W-:Y:S01]  /*3000*/  UMOV UR4, 0x40 ;  /* 0x0000004000047882 */ /* 0x000fe20000000000 */
[----:B------:R-:W-:Y:S01]  /*3010*/  NOP ;  /* 0x0000000000007918 */ /* 0x000fe20000000000 */
[----:B------:R-:W-:Y:S01]  /*3020*/  ULEA UR5, UR47, UR4, 0x18 ;  /* 0x000000042f057291 */ /* 0x000fe2000f8ec0ff */
[----:B------:R-:W-:Y:S02]  /*3030*/  UMOV UR6, 0x400 ;  /* 0x0000040000067882 */ /* 0x000fe40000000000 */
[----:B------:R-:W-:-:S06]  /*3040*/  ULEA UR6, UR47, UR6, 0x18 ;  /* 0x000000062f067291 */ /* 0x000fcc000f8ec0ff */
[----:B------:R-:W1:Y:S02]  /*3050*/  LDS.U8 R0, [UR5+0x1c] ;  /* 0x00001c05ff007984 */ /* 0x000e640008000000 */
[----:B-1----:R-:W-:-:S13]  /*3060*/  ISETP.NE.AND P0, PT, R0, RZ, PT ;  /* 0x000000ff0000720c */ /* 0x002fda0003f05270 */
[----:B------:R-:W-:Y:S05]  /*3070*/  @P0 BRA `(.L_x_56) ;  /* 0x0000000000580947 */ /* 0x000fea0003800000 */
[----:B------:R-:W-:-:S13]  /*3080*/  ELECT P0, URZ, PT ;  /* 0x0000000000ff782f */ /* 0x000fda0003800000 */
[----:B------:R-:W-:Y:S05]  /*3090*/  @!P0 BRA `(.L_x_57) ;  /* 0x0000000000608947 */ /* 0x000fea0003800000 */
[----:B------:R-:W-:Y:S01]  /*30a0*/  UMOV UR4, 0x10 ;  /* 0x0000001000047882 */ /* 0x000fe20000000000 */
[----:B------:R-:W-:Y:S01]  /*30b0*/  HFMA2 R0, -RZ, RZ, 0, 5.9604644775390625e-08 ;  /* 0x00000001ff007431 */ /* 0x000fe200000001ff */
[----:B------:R-:W-:-:S03]  /*30c0*/  MOV R3, 0xffff ;  /* 0x0000ffff00037802 */ /* 0x000fc60000000f00 */
[----:B------:R-:W-:Y:S04]  /*30d0*/  DEPBAR.LE SB1, 0x36 ;  /* 0x00009d800000791a */ /* 0x000fe80000000000 */
[----:B------:R-:W1:Y:S02]  /*30e0*/  UTCATOMSWS.FIND_AND_SET.ALIGN UP0, UR4, UR4 ;  /* 0x00000004000475e3 */ /* 0x000e640008000800 */
[----:B-1----:R-:W-:Y:S01]  /*30f0*/  MOV R4, UR4 ;  /* 0x0000000400047c02 */ /* 0x002fe20008000f00 */
[----:B------:R-:W-:Y:S06]  /*3100*/  BRA.U UP0, `(.L_x_58) ;  /* 0x0000000100187547 */ /* 0x000fec000b800000 */
.L_x_59:
[----:B------:R-:W-:Y:S05]  /*3110*/  NANOSLEEP 0x64 ;  /* 0x000000640000795d */ /* 0x000fea0003800000 */
[----:B------:R-:W-:-:S05]  /*3120*/  UMOV UR4, 0x10 ;  /* 0x0000001000047882 */ /* 0x000fca0000000000 */
[----:B------:R-:W-:Y:S04]  /*3130*/  DEPBAR.LE SB1, 0x36 ;  /* 0x00009d800000791a */ /* 0x000fe80000000000 */
[----:B------:R-:W1:Y:S02]  /*3140*/  UTCATOMSWS.FIND_AND_SET.ALIGN UP0, UR4, UR4 ;  /* 0x00000004000475e3 */ /* 0x000e640008000800 */
[----:B-1----:R-:W-:Y:S01]  /*3150*/  MOV R4, UR4 ;  /* 0x0000000400047c02 */ /* 0x002fe20008000f00 */
[----:B------:R-:W-:Y:S05]  /*3160*/  BRA.U !UP0, `(.L_x_59) ;  /* 0xfffffffd08e87547 */ /* 0x000fea000b83ffff */
.L_x_58:
[-C--:B------:R-:W-:Y:S02]  /*3170*/  SHF.L.U32 R3, R3, R4.reuse, RZ ;  /* 0x0000000403037219 */ /* 0x080fe400000006ff */
[----:B------:R-:W-:Y:S01]  /*3180*/  SHF.L.U32 R0, R0, R4, RZ ;  /* 0x0000000400007219 */ /* 0x000fe200000006ff */
[----:B------:R-:W-:Y:S02]  /*3190*/  IMAD.SHL.U32 R4, R4, 0x20, RZ ;  /* 0x0000002004047824 */ /* 0x000fe400078e00ff */
[----:B------:R1:W-:Y:S04]  /*31a0*/  ATOMS.OR RZ, [UR5+0x14], R3 ;  /* 0x00001403ffff798c */ /* 0x0003e8000b000005 */
[----:B------:R1:W-:Y:S04]  /*31b0*/  ATOMS.OR RZ, [UR5+0x18], R0 ;  /* 0x00001800ffff798c */ /* 0x0003e8000b000005 */
[----:B------:R1:W-:Y:S01]  /*31c0*/  STS [UR6+0x140], R4 ;  /* 0x00014004ff007988 */ /* 0x0003e20008000806 */
[----:B------:R-:W-:Y:S05]  /*31d0*/  BRA `(.L_x_57) ;  /* 0x0000000000107947 */ /* 0x000fea0003800000 */
.L_x_56:
[----:B------:R-:W-:Y:S02]  /*31e0*/  MOV R0, 0xffffffff ;  /* 0xffffffff00007802 */ /* 0x000fe40000000f00 */
[----:B------:R-:W-:-:S03]  /*31f0*/  MOV R4, 0x3220 ;  /* 0x0000322000047802 */ /* 0x000fc60000000f00 */
[----:B------:R1:W-:Y:S04]  /*3200*/  STS [UR6+0x140], R0 ;  /* 0x00014000ff007988 */ /* 0x0003e80008000806 */
[----:B-1---5:R-:W-:Y:S05]  /*3210*/  CALL.REL.NOINC `($__internal_1_$__cuda_sm10x_tcgen05_guardrail_trap_phase_invalid_during_alloc) ;  /* 0x0000006c00bc7944 */ /* 0x022fea0003c00000 */
.L_x_57:
[----:B------:R-:W-:Y:S05]  /*3220*/  WARPSYNC.ALL ;  /* 0x0000000000007948 */ /* 0x000fea0003800000 */
[----:B------:R-:W2:Y:S01]  /*3230*/  S2UR UR4, SR_CgaCtaId ;  /* 0x00000000000479c3 */ /* 0x000ea20000008800 */
[----:B------:R-:W-:Y:S01]  /*3240*/  UMOV UR26, 0x400 ;  /* 0x00000400001a7882 */ /* 0x000fe20000000000 */
[----:B------:R-:W-:-:S06]  /*3250*/  NOP ;  /* 0x0000000000007918 */ /* 0x000fcc0000000000 */
[----:B------:R-:W-:Y:S06]  /*3260*/  BAR.ARV 0x6, 0xa0 ;  /* 0x0182800000007b1d */ /* 0x000fec0000002000 */
[----:B------:R-:W3:Y:S01]  /*3270*/  LDCU UR5, c[0x0][0x38c] ;  /* 0x00007180ff0577ac */ /* 0x000ee20008000800 */
[----:B------:R-:W-:Y:S01]  /*3280*/  LOP3.LUT R2, R2, 0xffff, RZ, 0xc0, !PT ;  /* 0x0000ffff02027812 */ /* 0x000fe200078ec0ff */
[----:B------:R-:W-:Y:S01]  /*3290*/  IMAD.MOV.U32 R11, RZ, RZ, 0x1 ;  /* 0x00000001ff0b7424 */ /* 0x000fe200078e00ff */
[----:B------:R-:W-:Y:S01]  /*32a0*/  CS2R R8, SRZ ;  /* 0x0000000000087805 */ /* 0x000fe2000001ff00 */
[----:B------:R-:W4:Y:S01]  /*32b0*/  LDCU UR7, c[0x0][0x38c] ;  /* 0x00007180ff0777ac */ /* 0x000f220008000800 */
[----:B------:R-:W-:Y:S01]  /*32c0*/  R2UR UR27, R2 ;  /* 0x00000000021b72ca */ /* 0x000fe200000e0000 */
[----:B------:R-:W-:Y:S01]  /*32d0*/  IMAD.MOV.U32 R10, RZ, RZ, RZ ;  /* 0x000000ffff0a7224 */ /* 0x000fe200078e00ff */
[----:B------:R-:W-:Y:S01]  /*32e0*/  UMOV UR31, URZ ;  /* 0x000000ff001f7c82 */ /* 0x000fe20008000000 */
[----:B------:R-:W-:Y:S01]  /*32f0*/  UMOV UR22, URZ ;  /* 0x000000ff00167c82 */ /* 0x000fe20008000000 */
[----:B--2---:R-:W-:Y:S01]  /*3300*/  ULEA UR26, UR4, UR26, 0x18 ;  /* 0x0000001a041a7291 */ /* 0x004fe2000f8ec0ff */
[----:B------:R-:W-:Y:S01]  /*3310*/  UMOV UR38, 0x0 ;  /* 0x0000000000267882 */ /* 0x000fe20000000000 */
[----:B------:R-:W-:-:S02]  /*3320*/  UMOV UR39, 0x8200010 ;  /* 0x0820001000277882 */ /* 0x000fc40000000000 */
[----:B------:R-:W-:Y:S02]  /*3330*/  UIADD3 UR4, UPT, UPT, UR26, 0x8400, URZ ;  /* 0x000084001a047890 */ /* 0x000fe4000fffe0ff */
[----:B------:R-:W-:Y:S02]  /*3340*/  UIADD3 UR6, UPT, UPT, UR26, 0x18400, URZ ;  /* 0x000184001a067890 */ /* 0x000fe4000fffe0ff */
[----:B---3--:R-:W-:Y:S01]  /*3350*/  UIADD3 UR5, UPT, UPT, UR5, 0x3f, URZ ;  /* 0x0000003f05057890 */ /* 0x008fe2000fffe0ff */
[----:B-1----:R-:W1:Y:S01]  /*3360*/  LDS R0, [UR26+0x140] ;  /* 0x0001401aff007984 */ /* 0x002e620008000800 */
[----:B------:R-:W-:Y:S01]  /*3370*/  UMOV UR36, 0x0 ;  /* 0x0000000000247882 */ /* 0x000fe20000000000 */
[----:B------:R-:W-:Y:S01]  /*3380*/  UMOV UR37, 0x8200010 ;  /* 0x0820001000257882 */ /* 0x000fe20000000000 */
[----:B------:R-:W-:Y:S02]  /*3390*/  USHF.R.S32.HI UR40, URZ, 0x1f, UR5 ;  /* 0x0000001fff287899 */ /* 0x000fe40008011405 */
[----:B----4-:R-:W-:-:S02]  /*33a0*/  UISETP.GE.AND UP4, UPT, UR7, 0x1, UPT ;  /* 0x000000010700788c */ /* 0x010fc4000bf86270 */
[----:B------:R-:W-:Y:S02]  /*33b0*/  ULEA.HI UR40, UR40, UR5, URZ, 0x6 ;  /* 0x0000000528287291 */ /* 0x000fe4000f8f30ff */
[----:B------:R-:W-:Y:S02]  /*33c0*/  USHF.R.U32.HI UR5, URZ, 0x4, UR4 ;  /* 0x00000004ff057899 */ /* 0x000fe40008011604 */
[----:B------:R-:W-:Y:S02]  /*33d0*/  USHF.R.S32.HI UR40, URZ, 0x6, UR40 ;  /* 0x00000006ff287899 */ /* 0x000fe40008011428 */
[----:B------:R-:W-:Y:S02]  /*33e0*/  USHF.R.U32.HI UR4, URZ, 0x4, UR6 ;  /* 0x00000004ff047899 */ /* 0x000fe40008011606 */
[----:B------:R-:W-:Y:S02]  /*33f0*/  UISETP.LT.AND UP0, UPT, UR40, 0x1, UPT ;  /* 0x000000012800788c */ /* 0x000fe4000bf01270 */
[----:B------:R-:W-:-:S02]  /*3400*/  ULOP3.LUT UR5, UR5, 0x3fff, URZ, 0xc0, !UPT ;  /* 0x00003fff05057892 */ /* 0x000fc4000f8ec0ff */
[----:B------:R-:W-:Y:S02]  /*3410*/  ULOP3.LUT UR4, UR4, 0x3fff, URZ, 0xc0, !UPT ;  /* 0x00003fff04047892 */ /* 0x000fe4000f8ec0ff */
[----:B------:R-:W-:Y:S02]  /*3420*/  USEL UR41, UR40, 0x1, !UP0 ;  /* 0x0000000128297887 */ /* 0x000fe4000c000000 */
[----:B------:R-:W-:Y:S02]  /*3430*/  ULOP3.LUT UR28, UR5, 0x10000, URZ, 0xfc, !UPT ;  /* 0x00010000051c7892 */ /* 0x000fe4000f8efcff */
[----:B------:R-:W-:Y:S02]  /*3440*/  ULOP3.LUT UR29, UR4, 0x10000, URZ, 0xfc, !UPT ;  /* 0x00010000041d7892 */ /* 0x000fe4000f8efcff */
[----:B------:R-:W-:Y:S01]  /*3450*/  UIADD3 UR41, UPT, UPT, -UR41, URZ, URZ ;  /* 0x000000ff29297290 */ /* 0x000fe2000fffe1ff */
[----:B------:R-:W-:Y:S01]  /*3460*/  UMOV UR34, 0x0 ;  /* 0x0000000000227882 */ /* 0x000fe20000000000 */
[----:B------:R-:W-:Y:S01]  /*3470*/  UMOV UR35, 0x8200010 ;  /* 0x0820001000237882 */ /* 0x000fe20000000000 */
[----:B------:R-:W-:Y:S01]  /*3480*/  UMOV UR32, 0x0 ;  /* 0x0000000000207882 */ /* 0x000fe20000000000 */
[----:B------:R-:W-:Y:S01]  /*3490*/  UMOV UR33, 0x8200010 ;  /* 0x0820001000217882 */ /* 0x000fe20000000000 */
[----:B-1----:R-:W-:-:S15]  /*34a0*/  R2UR UR42, R0 ;  /* 0x00000000002a72ca */ /* 0x002fde00000e0000 */
.L_x_66:
[----:B------:R-:W-:Y:S02]  /*34b0*/  LEA R0, R10, UR26, 0x3 ;  /* 0x0000001a0a007c11 */ /* 0x000fe4000f8e18ff */
[----:B------:R-:W-:Y:S02]  /*34c0*/  SHF.L.U32 R5, R9, 0x1f, RZ ;  /* 0x0000001f09057819 */ /* 0x000fe400000006ff */
[----:B------:R-:W-:Y:S01]  /*34d0*/  PLOP3.LUT P0, PT, PT, PT, UP4, 0x80, 0x8 ;  /* 0x000000000008781c */ /* 0x000fe20003f0f048 */
[----:B------:R-:W-:Y:S01]  /*34e0*/  VIADD R3, R0, 0xa0 ;  /* 0x000000a000037836 */ /* 0x000fe20000000000 */
[----:B-1----:R-:W1:Y:S02]  /*34f0*/  SYNCS.PHASECHK.TRANS64.TRYWAIT P1, [R0+URZ+0x90], R5 ;  /* 0x00009005000075a7 */ /* 0x002e6400080211ff */
[----:B-1-3--:R-:W-:Y:S09]  /*3500*/  @!P1 BRA `(.L_x_60) ;  /* 0x0000006400009947 */ /* 0x00aff20003800000 */
.L_x_153:
[----:B------:R-:W-:Y:S01]  /*3510*/  LEA R4, R10, UR26, 0x4 ;  /* 0x0000001a0a047c11 */ /* 0x000fe2000f8e20ff */
[----:B------:R-:W-:Y:S01]  /*3520*/  @UP4 ULEA UR4, UR22, UR26, 0x3 ;  /* 0x0000001a16044291 */ /* 0x000fe2000f8e18ff */
[----:B------:R-:W-:Y:S01]  /*3530*/  PLOP3.LUT P2, PT, PT, PT, PT, 0x80, 0x8 ;  /* 0x000000000008781c */ /* 0x000fe20003f4f070 */
[----:B------:R-:W-:Y:S01]  /*3540*/  ULEA UR30, UR31, UR26, 0x3 ;  /* 0x0000001a1f1e7291 */ /* 0x000fe2000f8e18ff */
[----:B------:R-:W-:Y:S01]  /*3550*/  PRMT R3, RZ, 0x654, R3 ;  /* 0x00000654ff037816 */ /* 0x000fe20000000003 */
[----:B------:R-:W-:Y:S01]  /*3560*/  ULEA UR11, UR31, UR42, 0x7 ;  /* 0x0000002a1f0b7291 */ /* 0x000fe2000f8e38ff */
[----:B-1----:R-:W1:Y:S01]  /*3570*/  LDS.128 R4, [R4+0x120] ;  /* 0x0001200004047984 */ /* 0x002e620000000c00 */
[----:B------:R-:W-:Y:S02]  /*3580*/  @P0 SHF.L.U32 R2, R8, 0x1f, RZ ;  /* 0x0000001f08020819 */ /* 0x000fe400000006ff */
[----:B------:R-:W-:Y:S01]  /*3590*/  SHF.L.U32 R0, R11, 0x1f, RZ ;  /* 0x0000001f0b007819 */ /* 0x000fe200000006ff */
[----:B------:R-:W-:Y:S01]  /*35a0*/  @!PT LDS RZ, [RZ] ;  /* 0x00000000fffff984 */ /* 0x000fe20000000800 */
[----:B------:R-:W-:Y:S01]  /*35b0*/  @!PT LDS RZ, [RZ] ;  /* 0x00000000fffff984 */ /* 0x000fe20000000800 */
[----:B------:R-:W-:Y:S01]  /*35c0*/  @!PT LDS RZ, [RZ] ;  /* 0x00000000fffff984 */ /* 0x000fe20000000800 */
[----:B------:R-:W-:Y:S01]  /*35d0*/  @!PT LDS RZ, [RZ] ;  /* 0x00000000fffff984 */ /* 0x000fe20000000800 */
[----:B------:R2:W-:Y:S06]  /*35e0*/  MEMBAR.ALL.CTA ;  /* 0x0000000000007992 */ /* 0x0005ec0000008000 */
[----:B--2---:R-:W2:Y:S02]  /*35f0*/  FENCE.VIEW.ASYNC.S ;  /* 0x00000000000073c6 */ /* 0x004ea40000000000 */
[----:B--2---:R2:W-:Y:S01]  /*3600*/  SYNCS.ARRIVE.TRANS64.RED.A1T0 RZ, [R3+URZ], RZ ;  /* 0x000000ff03ff79a7 */ /* 0x0045e200081004ff */
[----:B------:R2:W3:Y:S01]  /*3610*/  @P0 SYNCS.PHASECHK.TRANS64.TRYWAIT P2, [UR4], R2 ;  /* 0x00000002ff0005a7 */ /* 0x0004e20008041104 */
[----:B-1----:R-:W-:Y:S01]  /*3620*/  LOP3.LUT P1, RZ, R6, 0x1, RZ, 0xc0, !PT ;  /* 0x0000000106ff7812 */ /* 0x002fe2000782c0ff */
[----:B------:R-:W1:Y:S02]  /*3630*/  SYNCS.PHASECHK.TRANS64.TRYWAIT P0, [UR30+0xd0], R0 ;  /* 0x0000d000ff0075a7 */ /* 0x000e64000800111e */
[----:B-123--:R-:W-:Y:S10]  /*3640*/  @!P0 BRA `(.L_x_61) ;  /* 0x0000006000c48947 */ /* 0x00eff40003800000 */
.L_x_155:
[----:B------:R-:W-:Y:S01]  /*3650*/  IADD3 R10, PT, PT, R10, 0x1, RZ ;  /* 0x000000010a0a7810 */ /* 0x000fe20007ffe0ff */
[----:B------:R-:W-:Y:S06]  /*3660*/  BRA.U !UP4, `(.L_x_62) ;  /* 0x000000010cc07547 */ /* 0x000fec000b800000 */
[----:B------:R-:W-:Y:S01]  /*3670*/  UPLOP3.LUT UP2, UPT, UPT, UPT, UPT, 0x40, 0x4 ;  /* 0x000000000004789c */ /* 0x000fe20003f4e870 */
[----:B------:R-:W-:Y:S01]  /*3680*/  UMOV UR24, UR41 ;  /* 0x0000002900187c82 */ /* 0x000fe20008000000 */
[----:B------:R-:W-:Y:S01]  /*3690*/  UMOV UR23, UR40 ;  /* 0x0000002800177c82 */ /* 0x000fe20008000000 */
[----:B------:R-:W-:-:S08]  /*36a0*/  UMOV UR10, UR22 ;  /* 0x00000016000a7c82 */ /* 0x000fd00008000000 */
.L_x_65:
[----:B------:R-:W-:Y:S02]  /*36b0*/  UIADD3 UR24, UPT, UPT, UR24, 0x1, URZ ;  /* 0x0000000118187890 */ /* 0x000fe4000fffe0ff */
[----:B--2---:R-:W-:Y:S02]  /*36c0*/  ULEA UR5, UR10, UR26, 0x3 ;  /* 0x0000001a0a057291 */ /* 0x004fe4000f8e18ff */
[----:B------:R-:W-:Y:S01]  /*36d0*/  UISETP.NE.AND UP3, UPT, UR24, URZ, UPT ;  /* 0x000000ff1800728c */ /* 0x000fe2000bf65270 */
[----:B---3--:R-:W-:Y:S10]  /*36e0*/  @P2 BRA `(.L_x_63) ;  /* 0x00000000000c2947 */ /* 0x008ff40003800000 */
[----:B-1----:R-:W-:Y:S04]  /*36f0*/  SHF.L.U32 R3, R8, 0x1f, RZ ;  /* 0x0000001f08037819 */ /* 0x002fe800000006ff */
[----:B------:R-:W1:Y:S02]  /*3700*/  SYNCS.PHASECHK.TRANS64.TRYWAIT P0, [UR5], R3 ;  /* 0x00000003ff0075a7 */ /* 0x000e640008001105 */
[----:B-1----:R-:W-:Y:S05]  /*3710*/  @!P0 BRA `(.L_x_64) ;  /* 0x0000006000a88947 */ /* 0x002fea0003800000 */
.L_x_63:
[----:B------:R-:W-:Y:S01]  /*3720*/  UISETP.NE.AND UP0, UPT, UR23, 0x1, UPT ;  /* 0x000000011700788c */ /* 0x000fe2000bf05270 */
[----:B------:R-:W-:Y:S01]  /*3730*/  PLOP3.LUT P2, PT, PT, PT, PT, 0x80, 0x8 ;  /* 0x000000000008781c */ /* 0x000fe20003f4f070 */
[----:B------:R-:W-:Y:S02]  /*3740*/  UIADD3 UR4, UPT, UPT, UR10, 0x1, URZ ;  /* 0x000000010a047890 */ /* 0x000fe4000fffe0ff */
[----:B------:R-:W-:Y:S02]  /*3750*/  UIADD3 UR25, UPT, UPT, UR5, 0x20, URZ ;  /* 0x0000002005197890 */ /* 0x000fe4000fffe0ff */
[----:B------:R-:W-:Y:S01]  /*3760*/  UISETP.NE.AND UP1, UPT, UR4, 0x4, UPT ;  /* 0x000000040400788c */ /* 0x000fe2000bf25270 */
[----:B------:R-:W-:Y:S01]  /*3770*/  PLOP3.LUT P0, PT, PT, PT, UP0, 0x80, 0x8 ;  /* 0x000000000008781c */ /* 0x000fe20003f0f008 */
[----:B------:R-:W-:Y:S02]  /*3780*/  UIADD3 UR23, UPT, UPT, UR23, -0x1, URZ ;  /* 0xffffffff17177890 */ /* 0x000fe4000fffe0ff */
[----:B------:R-:W-:Y:S02]  /*3790*/  USEL UR6, URZ, 0x1, UP1 ;  /* 0x00000001ff067887 */ /* 0x000fe40008800000 */
[----:B------:R-:W-:Y:S01]  /*37a0*/  USEL UR22, UR4, URZ, UP1 ;  /* 0x000000ff04167287 */ /* 0x000fe20008800000 */
[----:B------:R-:W-:Y:S01]  /*37b0*/  UMOV UR7, 0x40004040 ;  /* 0x4000404000077882 */ /* 0x000fe20000000000 */
[----:B------:R-:W-:Y:S02]  /*37c0*/  UMOV UR5, 0x40004040 ;  /* 0x4000404000057882 */ /* 0x000fe40000000000 */
[----:B------:R-:W-:Y:S01]  /*37d0*/  @UP0 ULEA UR4, UR22, UR26, 0x3 ;  /* 0x0000001a16040291 */ /* 0x000fe2000f8e18ff */
[----:B------:R-:W-:Y:S01]  /*37e0*/  LOP3.LUT R8, R8, UR6, RZ, 0x3c, !PT ;  /* 0x0000000608087c12 */ /* 0x000fe2000f8e3cff */
[----:B------:R-:W-:Y:S01]  /*37f0*/  ULEA UR6, UR10, UR29, 0xa ;  /* 0x0000001d0a067291 */ /* 0x000fe2000f8e50ff */
[----:B------:R-:W-:Y:S02]  /*3800*/  UMOV UR21, 0x40004040 ;  /* 0x4000404000157882 */ /* 0x000fe40000000000 */
[----:B-1----:R-:W-:Y:S01]  /*3810*/  @P0 SHF.L.U32 R0, R8, 0x1f, RZ ;  /* 0x0000001f08000819 */ /* 0x002fe200000006ff */
[----:B------:R-:W-:Y:S02]  /*3820*/  UIADD3 UR20, UPT, UPT, UR6, 0x2, URZ ;  /* 0x0000000206147890 */ /* 0x000fe4000fffe0ff */
[----:B------:R-:W-:Y:S01]  /*3830*/  UIADD3 UR16, UPT, UPT, UR6, 0x4, URZ ;  /* 0x0000000406107890 */ /* 0x000fe2000fffe0ff */
[----:B------:R2:W3:Y:S01]  /*3840*/  @P0 SYNCS.PHASECHK.TRANS64.TRYWAIT P2, [UR4], R0 ;  /* 0x00000000ff0005a7 */ /* 0x0004e20008041104 */
[----:B------:R-:W-:Y:S02]  /*3850*/  ULEA UR4, UR10, UR28, 0xa ;  /* 0x0000001c0a047291 */ /* 0x000fe4000f8e50ff */
[----:B------:R-:W-:Y:S02]  /*3860*/  UIADD3 UR12, UPT, UPT, UR6, 0x6, URZ ;  /* 0x00000006060c7890 */ /* 0x000fe4000fffe0ff */
[----:B------:R-:W-:Y:S02]  /*3870*/  UIADD3 UR18, UPT, UPT, UR4, 0x2, URZ ;  /* 0x0000000204127890 */ /* 0x000fe4000fffe0ff */
[----:B------:R-:W-:Y:S02]  /*3880*/  UIADD3 UR14, UPT, UPT, UR4, 0x4, URZ ;  /* 0x00000004040e7890 */ /* 0x000fe4000fffe0ff */
[----:B------:R-:W-:Y:S01]  /*3890*/  UIADD3 UR8, UPT, UPT, UR4, 0x6, URZ ;  /* 0x0000000604087890 */ /* 0x000fe2000fffe0ff */
[----:B------:R2:W-:Y:S01]  /*38a0*/  UTCHMMA gdesc[UR4], gdesc[UR6], tmem[UR11], tmem[UR38], idesc[UR39], UP2 ;  /* 0x00ff2606040075ea */ /* 0x0005e2000900000b */
[----:B------:R-:W-:Y:S01]  /*38b0*/  UPLOP3.LUT UP2, UPT, UPT, UPT, UPT, 0x80, 0x8 ;  /* 0x000000000008789c */ /* 0x000fe20003f4f070 */
[----:B------:R-:W-:Y:S01]  /*38c0*/  UMOV UR19, 0x40004040 ;  /* 0x4000404000137882 */ /* 0x000fe20000000000 */
[----:B------:R-:W-:Y:S01]  /*38d0*/  UMOV UR17, 0x40004040 ;  /* 0x4000404000117882 */ /* 0x000fe20000000000 */
[----:B------:R2:W-:Y:S01]  /*38e0*/  UTCHMMA gdesc[UR18], gdesc[UR20], tmem[UR11], tmem[UR36], idesc[UR37], UPT ;  /* 0x00ff2414120075ea */ /* 0x0005e2000b80000b */
[----:B------:R-:W-:Y:S01]  /*38f0*/  UMOV UR15, 0x40004040 ;  /* 0x40004040000f7882 */ /* 0x000fe20000000000 */
[----:B------:R-:W-:Y:S01]  /*3900*/  UMOV UR13, 0x40004040 ;  /* 0x40004040000d7882 */ /* 0x000fe20000000000 */
[----:B------:R-:W-:Y:S01]  /*3910*/  UMOV UR9, 0x40004040 ;  /* 0x4000404000097882 */ /* 0x000fe20000000000 */
[----:B------:R2:W-:Y:S01]  /*3920*/  UTCHMMA gdesc[UR14], gdesc[UR16], tmem[UR11], tmem[UR34], idesc[UR35], UPT ;  /* 0x00ff22100e0075ea */ /* 0x0005e2000b80000b */
[----:B------:R2:W-:Y:S01]  /*3930*/  UTCHMMA gdesc[UR8], gdesc[UR12], tmem[UR11], tmem[UR32], idesc[UR33], UPT ;  /* 0x00ff200c080075ea */ /* 0x0005e2000b80000b */
[----:B------:R2:W-:Y:S01]  /*3940*/  UTCBAR.MULTICAST [UR25], URZ, UR27 ;  /* 0x000000ff190073e9 */ /* 0x0005e2000800081b */
[----:B------:R-:W-:Y:S01]  /*3950*/  UMOV UR10, UR22 ;  /* 0x00000016000a7c82 */ /* 0x000fe20008000000 */
[----:B------:R-:W-:Y:S05]  /*3960*/  BRA.U UP3, `(.L_x_65) ;  /* 0xfffffffd03507547 */ /* 0x000fea000b83ffff */
.L_x_62:
[----:B--2---:R-:W-:Y:S01]  /*3970*/  UIADD3 UR4, UPT, UPT, UR31, 0x1, URZ ;  /* 0x000000011f047890 */ /* 0x004fe2000fffe0ff */
[C---:B------:R-:W-:Y:S01]  /*3980*/  ISETP.NE.AND P0, PT, R10.reuse, 0x2, PT ;  /* 0x000000020a00780c */ /* 0x040fe20003f05270 */
[----:B------:R-:W-:Y:S02]  /*3990*/  UIADD3 UR5, UPT, UPT, UR30, 0xb0, URZ ;  /* 0x000000b01e057890 */ /* 0x000fe4000fffe0ff */
[----:B------:R-:W-:Y:S01]  /*39a0*/  UISETP.NE.AND UP0, UPT, UR4, 0x4, UPT ;  /* 0x000000040400788c */ /* 0x000fe2000bf05270 */
[----:B-1----:R-:W-:Y:S02]  /*39b0*/  SEL R0, RZ, 0x1, P0 ;  /* 0x00000001ff007807 */ /* 0x002fe40000000000 */
[----:B------:R-:W-:Y:S01]  /*39c0*/  SEL R10, R10, RZ, P0 ;  /* 0x000000ff0a0a7207 */ /* 0x000fe20000000000 */
[----:B------:R-:W-:Y:S01]  /*39d0*/  USEL UR6, URZ, 0x1, UP0 ;  /* 0x00000001ff067887 */ /* 0x000fe20008000000 */
[----:B------:R-:W-:Y:S01]  /*39e0*/  LOP3.LUT R9, R9, R0, RZ, 0x3c, !PT ;  /* 0x0000000009097212 */ /* 0x000fe200078e3cff */
[----:B------:R-:W-:Y:S01]  /*39f0*/  USEL UR31, UR4, URZ, UP0 ;  /* 0x000000ff041f7287 */ /* 0x000fe20008000000 */
[----:B------:R1:W-:Y:S03]  /*3a00*/  UTCBAR [UR5], URZ ;  /* 0x000000ff050073e9 */ /* 0x0003e600080000ff */
[----:B------:R-:W-:Y:S01]  /*3a10*/  LOP3.LUT R11, R11, UR6, RZ, 0x3c, !PT ;  /* 0x000000060b0b7c12 */ /* 0x000fe2000f8e3cff */
[----:B------:R-:W-:Y:S07]  /*3a20*/  @P1 BRA `(.L_x_66) ;  /* 0xfffffff800a01947 */ /* 0x000fee000383ffff */
[----:B------:R-:W2:Y:S01]  /*3a30*/  S2UR UR8, SR_CgaCtaId ;  /* 0x00000000000879c3 */ /* 0x000ea20000008800 */
[----:B------:R-:W-:Y:S01]  /*3a40*/  ELECT P0, URZ, PT ;  /* 0x0000000000ff782f */ /* 0x000fe20003800000 */
[----:B------:R-:W-:Y:S01]  /*3a50*/  IMAD.MOV.U32 R0, RZ, RZ, 0x1 ;  /* 0x00000001ff007424 */ /* 0x000fe200078e00ff */
[----:B------:R-:W-:Y:S01]  /*3a60*/  UIADD3 UR26, UPT, UPT, UR26, 0xd0, URZ ;  /* 0x000000d01a1a7890 */ /* 0x000fe2000fffe0ff */
[----:B------:R-:W-:Y:S01]  /*3a70*/  SHF.L.U32 R3, R11, 0x1f, RZ ;  /* 0x0000001f0b037819 */ /* 0x000fe200000006ff */
[----:B------:R-:W-:-:S03]  /*3a80*/  UMOV UR4, 0x40 ;  /* 0x0000004000047882 */ /* 0x000fc60000000000 */
[----:B------:R-:W-:Y:S01]  /*3a90*/  UVIRTCOUNT.DEALLOC.SMPOOL 0x80 ;  /* 0x000000800000784c */ /* 0x000fe20000000000 */
[----:B--2---:R-:W-:Y:S02]  /*3aa0*/  ULEA UR8, UR8, UR4, 0x18 ;  /* 0x0000000408087291 */ /* 0x004fe4000f8ec0ff */
[----:B------:R-:W-:-:S07]  /*3ab0*/  ULEA UR4, UR31, UR26, 0x3 ;  /* 0x0000001a1f047291 */ /* 0x000fce000f8e18ff */
[----:B------:R2:W-:Y:S02]  /*3ac0*/  @P0 STS.U8 [UR8+0x1c], R0 ;  /* 0x00001c00ff000988 */ /* 0x0005e40008000008 */
[----:B------:R-:W4:Y:S02]  /*3ad0*/  SYNCS.PHASECHK.TRANS64.TRYWAIT P0, [UR4], R3 ;  /* 0x00000003ff0075a7 */ /* 0x000f240008001104 */
[----:B--2-4-:R-:W-:Y:S05]  /*3ae0*/  @!P0 BRA `(.L_x_67) ;  /* 0x0000005c00cc8947 */ /* 0x014fea0003800000 */
.L_x_158:
[----:B------:R-:W-:-:S04]  /*3af0*/  UIADD3 UR4, UPT, UPT, UR31, 0x1, URZ ;  /* 0x000000011f047890 */ /* 0x000fc8000fffe0ff */
[----:B------:R-:W-:-:S04]  /*3b00*/  UISETP.NE.AND UP0, UPT, UR4, 0x4, UPT ;  /* 0x000000040400788c */ /* 0x000fc8000bf05270 */
[----:B------:R-:W-:Y:S02]  /*3b10*/  USEL UR6, URZ, 0x1, UP0 ;  /* 0x00000001ff067887 */ /* 0x000fe40008000000 */
[----:B------:R-:W-:-:S04]  /*3b20*/  USEL UR4, UR4, URZ, UP0 ;  /* 0x000000ff04047287 */ /* 0x000fc80008000000 */
[----:B-1----:R-:W-:Y:S01]  /*3b30*/  ULEA UR5, UR4, UR26, 0x3 ;  /* 0x0000001a04057291 */ /* 0x002fe2000f8e18ff */
[----:B------:R-:W-:-:S04]  /*3b40*/  LOP3.LUT R2, R11, UR6, RZ, 0x3c, !PT ;  /* 0x000000060b027c12 */ /* 0x000fc8000f8e3cff */
[----:B--2---:R-:W-:-:S04]  /*3b50*/  SHF.L.U32 R3, R2, 0x1f, RZ ;  /* 0x0000001f02037819 */ /* 0x004fc800000006ff */
[----:B------:R-:W1:Y:S02]  /*3b60*/  SYNCS.PHASECHK.TRANS64.TRYWAIT P0, [UR5], R3 ;  /* 0x00000003ff0075a7 */ /* 0x000e640008001105 */
[----:B-1----:R-:W-:Y:S05]  /*3b70*/  @!P0 BRA `(.L_x_68) ;  /* 0x0000005c00c08947 */ /* 0x002fea0003800000 */
.L_x_160:
        /* <DEDUP_REMOVED lines=9> */
.L_x_162:
[----:B------:R-:W-:-:S04]  /*3c10*/  UIADD3 UR4, UPT, UPT, UR4, 0x1, URZ ;  /* 0x0000000104047890 */ /* 0x000fc8000fffe0ff */
[----:B------:R-:W-:-:S04]  /*3c20*/  UISETP.NE.AND UP0, UPT, UR4, 0x4, UPT ;  /* 0x000000040400788c */ /* 0x000fc8000bf05270 */
[----:B------:R-:W-:Y:S02]  /*3c30*/  USEL UR5, URZ, 0x1, UP0 ;  /* 0x00000001ff057887 */ /* 0x000fe40008000000 */
[----:B------:R-:W-:-:S04]  /*3c40*/  USEL UR4, UR4, URZ, UP0 ;  /* 0x000000ff04047287 */ /* 0x000fc80008000000 */
[----:B------:R-:W-:Y:S01]  /*3c50*/  ULEA UR4, UR4, UR26, 0x3 ;  /* 0x0000001a04047291 */ /* 0x000fe2000f8e18ff */
[----:B-1----:R-:W-:-:S04]  /*3c60*/  LOP3.LUT R3, R2, UR5, RZ, 0x3c, !PT ;  /* 0x0000000502037c12 */ /* 0x002fc8000f8e3cff */
[----:B------:R-:W-:-:S04]  /*3c70*/  SHF.L.U32 R3, R3, 0x1f, RZ ;  /* 0x0000001f03037819 */ /* 0x000fc800000006ff */
[----:B------:R-:W1:Y:S02]  /*3c80*/  SYNCS.PHASECHK.TRANS64.TRYWAIT P0, [UR4], R3 ;  /* 0x00000003ff0075a7 */ /* 0x000e640008001104 */
[----:B-1----:R-:W-:Y:S05]  /*3c90*/  @!P0 BRA `(.L_x_70) ;  /* 0x0000005c00a88947 */ /* 0x002fea0003800000 */
.L_x_164:
[----:B------:R-:W-:Y:S01]  /*3ca0*/  NOP ;  /* 0x0000000000007918 */ /* 0x000fe20000000000 */
[----:B-1----:R-:W1:Y:S01]  /*3cb0*/  LDS R0, [UR8+0x14] ;  /* 0x00001408ff007984 */ /* 0x002e620008000800 */
[----:B------:R-:W-:Y:S01]  /*3cc0*/  ULOP3.LUT UR4, UR42, 0xffff, URZ, 0xc0, !UPT ;  /* 0x0000ffff2a047892 */ /* 0x000fe2000f8ec0ff */
[----:B------:R-:W-:Y:S01]  /*3cd0*/  UMOV UR5, 0xffff ;  /* 0x0000ffff00057882 */ /* 0x000fe20000000000 */
[----:B------:R-:W-:Y:S02]  /*3ce0*/  UMOV UR6, 0x1 ;  /* 0x0000000100067882 */ /* 0x000fe40000000000 */
[----:B------:R-:W-:-:S04]  /*3cf0*/  USHF.R.U32.HI UR4, URZ, 0x5, UR4 ;  /* 0x00000005ff047899 */ /* 0x000fc80008011604 */
[----:B------:R-:W-:Y:S02]  /*3d00*/  USHF.L.U32 UR5, UR5, UR4, URZ ;  /* 0x0000000405057299 */ /* 0x000fe400080006ff */
[----:B------:R-:W-:-:S04]  /*3d10*/  USHF.L.U32 UR4, UR6, UR4, URZ ;  /* 0x0000000406047299 */ /* 0x000fc800080006ff */
[----:B-1----:R-:W-:-:S04]  /*3d20*/  LOP3.LUT R0, R0, UR5, RZ, 0xc0, !PT ;  /* 0x0000000500007c12 */ /* 0x002fc8000f8ec0ff */
[----:B------:R-:W-:-:S13]  /*3d30*/  ISETP.NE.AND P0, PT, R0, UR5, PT ;  /* 0x0000000500007c0c */ /* 0x000fda000bf05270 */
[----:B------:R-:W-:Y:S05]  /*3d40*/  @P0 BRA `(.L_x_71) ;  /* 0x0000000000580947 */ /* 0x000fea0003800000 */
[----:B------:R-:W1:Y:S02]  /*3d50*/  LDS R0, [UR8+0x18] ;  /* 0x00001808ff007984 */ /* 0x000e640008000800 */
[----:B-1----:R-:W-:-:S04]  /*3d60*/  LOP3.LUT R0, R0, UR4, RZ, 0xc0, !PT ;  /* 0x0000000400007c12 */ /* 0x002fc8000f8ec0ff */
[----:B------:R-:W-:-:S13]  /*3d70*/  ISETP.NE.AND P0, PT, R0, UR4, PT ;  /* 0x0000000400007c0c */ /* 0x000fda000bf05270 */
[----:B------:R-:W-:Y:S05]  /*3d80*/  @P0 BRA `(.L_x_72) ;  /* 0x00000000003c0947 */ /* 0x000fea0003800000 */
[----:B------:R-:W1:Y:S01]  /*3d90*/  S2R R2, SR_LANEID ;  /* 0x0000000000027919 */ /* 0x000e620000000000 */
[----:B------:R-:W-:Y:S01]  /*3da0*/  ULOP3.LUT UR5, URZ, UR5, URZ, 0x33, !UPT ;  /* 0x00000005ff057292 */ /* 0x000fe2000f8e33ff */
[----:B------:R-:W-:Y:S01]  /*3db0*/  LOP3.LUT R4, RZ, UR4, RZ, 0x33, !PT ;  /* 0x00000004ff047c12 */ /* 0x000fe2000f8e33ff */
[----:B------:R-:W-:Y:S02]  /*3dc0*/  VOTEU.ANY UR4, UPT, PT ;  /* 0x0000000000047886 */ /* 0x000fe400038e0100 */
[----:B------:R-:W-:Y:S01]  /*3dd0*/  UFLO.U32 UR4, UR4 ;  /* 0x00000004000472bd */ /* 0x000fe200080e0000 */
[----:B------:R-:W2:Y:S01]  /*3de0*/  REDUX UR6, R4 ;  /* 0x00000000040673c4 */ /* 0x000ea20000000000 */
[----:B------:R-:W-:-:S06]  /*3df0*/  IMAD.U32 R0, RZ, RZ, UR5 ;  /* 0x00000005ff007e24 */ /* 0x000fcc000f8e00ff */
[----:B------:R4:W-:Y:S01]  /*3e00*/  UTCATOMSWS.AND URZ, UR5 ;  /* 0x0000000500ff79e3 */ /* 0x0009e20008000000 */
[----:B------:R-:W3:Y:S01]  /*3e10*/  REDUX UR7, R0 ;  /* 0x00000000000773c4 */ /* 0x000ee20000000000 */
[----:B-1----:R-:W-:Y:S01]  /*3e20*/  ISETP.EQ.U32.AND P0, PT, R2, UR4, PT ;  /* 0x0000000402007c0c */ /* 0x002fe2000bf02070 */
[----:B--2---:R-:W-:Y:S01]  /*3e30*/  IMAD.U32 R2, RZ, RZ, UR6 ;  /* 0x00000006ff027e24 */ /* 0x004fe2000f8e00ff */
[----:B---3--:R-:W-:-:S11]  /*3e40*/  MOV R3, UR7 ;  /* 0x0000000700037c02 */ /* 0x008fd60008000f00 */
[----:B------:R4:W-:Y:S04]  /*3e50*/  @P0 ATOMS.AND RZ, [UR8+0x14], R3 ;  /* 0x00001403ffff098c */ /* 0x0009e8000a800008 */
[----:B------:R4:W-:Y:S01]  /*3e60*/  @P0 ATOMS.AND RZ, [UR8+0x18], R2 ;  /* 0x00001802ffff098c */ /* 0x0009e2000a800008 */
[----:B------:R-:W-:Y:S05]  /*3e70*/  BRA `(.L_x_73) ;  /* 0x0000000000147947 */ /* 0x000fea0003800000 */
.L_x_72:
[----:B------:R-:W-:Y:S02]  /*3e80*/  MOV R2, 0x3ea0 ;  /* 0x00003ea000027802 */ /* 0x000fe40000000f00 */
[----:B---3-5:R-:W-:Y:S05]  /*3e90*/  CALL.REL.NOINC `($__internal_0_$__cuda_sm10x_tcgen05_guardrail_trap_col_being_dealloced_not_returned_by_alloc) ;  /* 0x0000006000907944 */ /* 0x028fea0003c00000 */
[----:B------:R-:W-:Y:S05]  /*3ea0*/  BRA `(.L_x_73) ;  /* 0x0000000000087947 */ /* 0x000fea0003800000 */
.L_x_71:
[----:B------:R-:W-:Y:S02]  /*3eb0*/  MOV R2, 0x3ed0 ;  /* 0x00003ed000027802 */ /* 0x000fe40000000f00 */
[----:B---3-5:R-:W-:Y:S05]  /*3ec0*/  CALL.REL.NOINC `($__internal_2_$__cuda_sm10x_tcgen05_guardrail_trap_unallocated_columns_being_dealloced) ;  /* 0x00000060009c7944 */ /* 0x028fea0003c00000 */
.L_x_73:
[----:B------:R-:W-:Y:S01]  /*3ed0*/  NOP ;  /* 0x0000000000007918 */ /* 0x000fe20000000000 */
[----:B----4-:R-:W-:Y:S05]  /*3ee0*/  EXIT ;  /* 0x000000000000794d */ /* 0x010fea0003800000 */
.L_x_55:
[----:B------:R-:W-:-:S09]  /*3ef0*/  UISETP.NE.OR UP0, UPT, UR17, 0x3, !UP3 ;  /* 0x000000031100788c */ /* 0x000fd2000df05670 */
[----:B------:R-:W-:Y:S05]  /*3f00*/  BRA.U UP0, `(.L_x_74) ;  /* 0x0000001100547547 */ /* 0x000fea000b800000 */
[----:B------:R-:W1:Y:S01]  /*3f10*/  LDCU UR31, c[0x0][0x370] ;  /* 0x00006e00ff1f77ac */ /* 0x000e620008000800 */
[----:B------:R-:W2:Y:S01]  /*3f20*/  LDC.64 R16, c[0x0][0x348] ;  /* 0x0000d200ff107b82 */ /* 0x000ea20000000a00 */
[----:B------:R-:W-:Y:S02]  /*3f30*/  HFMA2 R13, -RZ, RZ, 0, 0 ;  /* 0x00000000ff0d7431 */ /* 0x000fe400000001ff */
[----:B------:R-:W-:Y:S01]  /*3f40*/  IMAD.MOV.U32 R15, RZ, RZ, 0x1 ;  /* 0x00000001ff0f7424 */ /* 0x000fe200078e00ff */
[----:B------:R-:W1:Y:S01]  /*3f50*/  LDCU.128 UR48, c[0x0][0xb10] ;  /* 0x00016200ff3077ac */ /* 0x000e620008000c00 */
[----:B------:R-:W-:Y:S01]  /*3f60*/  IMAD.MOV.U32 R14, RZ, RZ, RZ ;  /* 0x000000ffff0e7224 */ /* 0x000fe200078e00ff */
[----:B------:R-:W-:Y:S01]  /*3f70*/  MOV R7, 0x2000 ;  /* 0x0000200000077802 */ /* 0x000fe20000000f00 */
[----:B------:R-:W3:Y:S01]  /*3f80*/  LDCU UR30, c[0x0][0x374] ;  /* 0x00006e80ff1e77ac */ /* 0x000ee20008000800 */
[----:B------:R-:W4:Y:S01]  /*3f90*/  LDC.64 R2, c[0x0][0x888] ;  /* 0x00022200ff027b82 */ /* 0x000f220000000a00 */
[----:B------:R-:W3:Y:S01]  /*3fa0*/  LDCU UR15, c[0x0][0xb0c] ;  /* 0x00016180ff0f77ac */ /* 0x000ee20008000800 */
[----:B------:R-:W2:Y:S06]  /*3fb0*/  LDCU UR40, c[0x0][0xb20] ;  /* 0x00016400ff2877ac */ /* 0x000eac0008000800 */
[----:B------:R-:W4:Y:S01]  /*3fc0*/  LDC.64 R4, c[0x0][0x890] ;  /* 0x00022400ff047b82 */ /* 0x000f220000000a00 */
[----:B------:R-:W2:Y:S01]  /*3fd0*/  LDCU UR4, c[0x0][0xb30] ;  /* 0x00016600ff0477ac */ /* 0x000ea20008000800 */
[----:B------:R-:W-:Y:S01]  /*3fe0*/  UMOV UR21, 0x400 ;  /* 0x0000040000157882 */ /* 0x000fe20000000000 */
[----:B-1----:R-:W-:-:S02]  /*3ff0*/  UIMAD.WIDE.U32 UR6, UR31, UR48, URZ ;  /* 0x000000301f0672a5 */ /* 0x002fc4000f8e00ff */
[----:B---3--:R-:W-:Y:S02]  /*4000*/  UIMAD.WIDE.U32 UR8, UR30, UR51, URZ ;  /* 0x000000331e0872a5 */ /* 0x008fe4000f8e00ff */
[----:B------:R-:W-:Y:S02]  /*4010*/  ULEA UR21, UR47, UR21, 0x18 ;  /* 0x000000152f157291 */ /* 0x000fe4000f8ec0ff */
[----:B------:R-:W-:Y:S02]  /*4020*/  UPLOP3.LUT UP3, UPT, UPT, UPT, UPT, 0x40, 0x4 ;  /* 0x000000000004789c */ /* 0x000fe40003f6e870 */
[----:B------:R-:W-:Y:S01]  /*4030*/  UIADD3 UR37, UPT, UPT, UR21, 0x58, URZ ;  /* 0x0000005815257890 */ /* 0x000fe2000fffe0ff */
[----:B------:R-:W-:Y:S01]  /*4040*/  UMOV UR6, UR7 ;  /* 0x0000000700067c82 */ /* 0x000fe20008000000 */
[----:B------:R-:W-:Y:S01]  /*4050*/  UMOV UR38, UR9 ;  /* 0x0000000900267c82 */ /* 0x000fe20008000000 */
[----:B------:R-:W-:Y:S02]  /*4060*/  UISETP.GE.AND UP0, UPT, UR42, 0x1, UPT ;  /* 0x000000012a00788c */ /* 0x000fe4000bf06270 */
[----:B------:R-:W-:Y:S01]  /*4070*/  UISETP.NE.AND UP4, UPT, UR42, 0x1, UPT ;  /* 0x000000012a00788c */ /* 0x000fe2000bf85270 */
[----:B------:R-:W1:Y:S01]  /*4080*/  LDCU.64 UR22, c[0x0][0xb28] ;  /* 0x00016500ff1677ac */ /* 0x000e620008000a00 */
[----:B------:R-:W-:-:S02]  /*4090*/  UISETP.NE.AND UP6, UPT, UR15, 0x1, UPT ;  /* 0x000000010f00788c */ /* 0x000fc4000bfc5270 */
[----:B------:R-:W-:Y:S02]  /*40a0*/  UISETP.NE.AND UP5, UPT, UR50, 0x1, UPT ;  /* 0x000000013200788c */ /* 0x000fe4000bfa5270 */
[----:B------:R-:W-:Y:S02]  /*40b0*/  UIADD3 UR33, UPT, UPT, UR21, 0x40, URZ ;  /* 0x0000004015217890 */ /* 0x000fe4000fffe0ff */
[----:B------:R-:W-:Y:S02]  /*40c0*/  UIADD3 UR25, UPT, UPT, UR21, 0x48, URZ ;  /* 0x0000004815197890 */ /* 0x000fe4000fffe0ff */
[----:B------:R-:W-:Y:S02]  /*40d0*/  UIADD3 UR17, UPT, UPT, UR21, 0x50, URZ ;  /* 0x0000005015117890 */ /* 0x000fe4000fffe0ff */
[----:B------:R-:W-:Y:S02]  /*40e0*/  UPRMT UR37, UR47, 0x654, UR37 ;  /* 0x000006542f257896 */ /* 0x000fe40008000025 */
[----:B------:R-:W-:-:S02]  /*40f0*/  USHF.R.U32.HI UR39, URZ, UR49, UR6 ;  /* 0x00000031ff277299 */ /* 0x000fc40008011606 */
[----:B--2---:R-:W-:Y:S02]  /*4100*/  USHF.R.U32.HI UR38, URZ, UR40, UR38 ;  /* 0x00000028ff267299 */ /* 0x004fe40008011626 */
[----:B------:R-:W-:-:S11]  /*4110*/  UISETP.NE.AND UP2, UPT, UR4, 0x1, UPT ;  /* 0x000000010400788c */ /* 0x000fd6000bf45270 */
.L_x_85:
[C---:B------:R-:W-:Y:S02]  /*4120*/  LEA R12, R14.reuse, UR21, 0x3 ;  /* 0x000000150e0c7c11 */ /* 0x040fe4000f8e18ff */
[----:B------:R-:W-:Y:S02]  /*4130*/  SHF.L.U32 R9, R13, 0x1f, RZ ;  /* 0x0000001f0d097819 */ /* 0x000fe400000006ff */
[----:B------:R-:W-:Y:S02]  /*4140*/  LEA R10, R14, UR21, 0x4 ;  /* 0x000000150e0a7c11 */ /* 0x000fe4000f8e20ff */
[----:B--2---:R-:W2:Y:S02]  /*4150*/  SYNCS.PHASECHK.TRANS64.TRYWAIT P0, [R12+URZ+0x90], R9 ;  /* 0x000090090c0075a7 */ /* 0x004ea400080011ff */
[----:B--2---:R-:W-:Y:S05]  /*4160*/  @!P0 BRA `(.L_x_75) ;  /* 0x00000058008c8947 */ /* 0x004fea0003800000 */
.L_x_165:
[----:B--2---:R-:W2:Y:S01]  /*4170*/  LDS.128 R8, [R10+0x120] ;  /* 0x000120000a087984 */ /* 0x004ea20000000c00 */
[----:B------:R-:W-:Y:S01]  /*4180*/  UISETP.GE.AND UP0, UPT, UR42, 0x1, UPT ;  /* 0x000000012a00788c */ /* 0x000fe2000bf06270 */
[----:B------:R-:W-:Y:S01]  /*4190*/  @!PT LDS RZ, [RZ] ;  /* 0x00000000fffff984 */ /* 0x000fe20000000800 */
[----:B------:R-:W-:Y:S01]  /*41a0*/  @!PT LDS RZ, [RZ] ;  /* 0x00000000fffff984 */ /* 0x000fe20000000800 */
[----:B------:R-:W-:Y:S01]  /*41b0*/  @!PT LDS RZ, [RZ] ;  /* 0x00000000fffff984 */ /* 0x000fe20000000800 */
[----:B------:R-:W-:Y:S01]  /*41c0*/  @!PT LDS RZ, [RZ] ;  /* 0x00000000fffff984 */ /* 0x000fe20000000800 */
[----:B------:R3:W-:Y:S06]  /*41d0*/  MEMBAR.ALL.CTA ;  /* 0x0000000000007992 */ /* 0x0007ec0000008000 */
[----:B---3--:R-:W3:Y:S01]  /*41e0*/  FENCE.VIEW.ASYNC.S ;  /* 0x00000000000073c6 */ /* 0x008ee20000000000 */
[----:B--2---:R-:W-:Y:S11]  /*41f0*/  LOP3.LUT P0, RZ, R10, 0x1, RZ, 0xc0, !PT ;  /* 0x000000010aff7812 */ /* 0x004ff6000780c0ff */
[----:B------:R-:W-:Y:S02]  /*4200*/  @!UPT UIADD3 URZ, UPT, UPT, URZ, URZ, URZ ;  /* 0x000000fffffff290 */ /* 0x000fe4000fffe0ff */
[----:B---3--:R-:W-:Y:S01]  /*4210*/  VOTEU.ANY UP1, P0 ;  /* 0x0000000000ff7886 */ /* 0x008fe20000020100 */
[----:B------:R-:W-:Y:S11]  /*4220*/  PLOP3.LUT P0, PT, PT, PT, UP1, 0x80, 0x8 ;  /* 0x000000000008781c */ /* 0x000ff60003f0f018 */
[----:B------:R-:W-:Y:S02]  /*4230*/  @!UPT UIADD3 URZ, UPT, UPT, URZ, URZ, URZ ;  /* 0x000000fffffff290 */ /* 0x000fe4000fffe0ff */
[----:B------:R-:W-:Y:S02]  /*4240*/  @P0 SHF.R.U32.HI R0, RZ, 0x10, R9 ;  /* 0x00000010ff000819 */ /* 0x000fe40000011609 */
[----:B------:R-:W-:Y:S02]  /*4250*/  @P0 MOV R6, R8 ;  /* 0x0000000800060202 */ /* 0x000fe40000000f00 */
[----:B------:R-:W-:Y:S01]  /*4260*/  @P0 R2UR UR4, R0 ;  /* 0x00000000000402ca */ /* 0x000fe200000e0000 */
[----:B------:R-:W-:Y:S01]  /*4270*/  VIADD R0, R12, 0xa0 ;  /* 0x000000a00c007836 */ /* 0x000fe20000000000 */
[----:B------:R-:W-:Y:S02]  /*4280*/  @P0 LOP3.LUT R8, R9, 0xffff, RZ, 0xc0, !PT ;  /* 0x0000ffff09080812 */ /* 0x000fe400078ec0ff */
[----:B------:R-:W-:Y:S02]  /*4290*/  @P0 R2UR UR6, R6 ;  /* 0x00000000060602ca */ /* 0x000fe400000e0000 */
[----:B------:R-:W-:Y:S02]  /*42a0*/  PRMT R0, RZ, 0x654, R0 ;  /* 0x00000654ff007816 */ /* 0x000fe40000000000 */
[----:B------:R-:W-:Y:S02]  /*42b0*/  @P0 R2UR UR5, R8 ;  /* 0x00000000080502ca */ /* 0x000fe400000e0000 */
[----:B------:R2:W-:Y:S03]  /*42c0*/  SYNCS.ARRIVE.TRANS64.RED.A1T0 RZ, [R0+URZ], RZ ;  /* 0x000000ff00ff79a7 */ /* 0x0005e600081004ff */
[----:B------:R-:W-:Y:S04]  /*42d0*/  @UP1 UMOV UR29, UR4 ;  /* 0x00000004001d1c82 */ /* 0x000fe80008000000 */
[----:B------:R-:W-:Y:S04]  /*42e0*/  @UP1 UMOV UR14, UR6 ;  /* 0x00000006000e1c82 */ /* 0x000fe80008000000 */
[----:B------:R-:W-:Y:S01]  /*42f0*/  @UP1 UMOV UR13, UR5 ;  /* 0x00000005000d1c82 */ /* 0x000fe20008000000 */
[----:B------:R-:W-:Y:S05]  /*4300*/  BRA.U !UP0, `(.L_x_76) ;  /* 0x0000000108a47547 */ /* 0x000fea000b800000 */
[----:B------:R-:W-:Y:S02]  /*4310*/  UIMAD.WIDE.U32 UR18, UR13, UR51, URZ ;  /* 0x000000330d1272a5 */ /* 0x000fe4000f8e00ff */
[----:B------:R-:W-:Y:S02]  /*4320*/  UIMAD.WIDE.U32 UR26, UR14, UR48, URZ ;  /* 0x000000300e1a72a5 */ /* 0x000fe4000f8e00ff */
[----:B------:R-:W-:Y:S02]  /*4330*/  USEL UR4, UR30, UR38, !UP5 ;  /* 0x000000261e047287 */ /* 0x000fe4000e800000 */
[----:B------:R-:W-:Y:S02]  /*4340*/  USEL UR7, UR31, UR39, !UP6 ;  /* 0x000000271f077287 */ /* 0x000fe4000f000000 */
[----:B-1----:R-:W-:Y:S02]  /*4350*/  UIMAD.WIDE.U32 UR8, UR4, UR22, URZ ;  /* 0x00000016040872a5 */ /* 0x002fe4000f8e00ff */
[----:B------:R-:W-:Y:S01]  /*4360*/  UIMAD.WIDE.U32 UR10, UR7, UR22, URZ ;  /* 0x00000016070a72a5 */ /* 0x000fe2000f8e00ff */
[----:B------:R-:W-:Y:S02]  /*4370*/  UMOV UR5, UR19 ;  /* 0x0000001300057c82 */ /* 0x000fe40008000000 */
[----:B------:R-:W-:Y:S03]  /*4380*/  USHF.R.U32.HI UR6, URZ, UR40, UR5 ;  /* 0x00000028ff067299 */ /* 0x000fe60008011605 */
[----:B------:R-:W-:Y:S01]  /*4390*/  UMOV UR5, UR27 ;  /* 0x0000001b00057c82 */ /* 0x000fe20008000000 */
[----:B------:R-:W-:Y:S02]  /*43a0*/  USEL UR6, UR13, UR6, !UP5 ;  /* 0x000000060d067287 */ /* 0x000fe4000e800000 */
[----:B------:R-:W-:Y:S03]  /*43b0*/  USHF.R.U32.HI UR12, URZ, UR49, UR5 ;  /* 0x00000031ff0c7299 */ /* 0x000fe60008011605 */
[----:B------:R-:W-:Y:S02]  /*43c0*/  UMOV UR5, UR9 ;  /* 0x0000000900057c82 */ /* 0x000fe40008000000 */
[----:B------:R-:W-:Y:S03]  /*43d0*/  @UP4 USHF.R.U32.HI UR4, URZ, UR23, UR5 ;  /* 0x00000017ff044299 */ /* 0x000fe60008011605 */
[----:B------:R-:W-:Y:S01]  /*43e0*/  UMOV UR5, UR11 ;  /* 0x0000000b00057c82 */ /* 0x000fe20008000000 */
[----:B------:R-:W-:Y:S02]  /*43f0*/  UIMAD UR4, UR42, UR4, URZ ;  /* 0x000000042a0472a4 */ /* 0x000fe4000f8e02ff */
[----:B------:R-:W-:Y:S02]  /*4400*/  @UP4 USHF.R.U32.HI UR7, URZ, UR23, UR5 ;  /* 0x00000017ff074299 */ /* 0x000fe40008011605 */
[----:B------:R-:W-:Y:S02]  /*4410*/  UIMAD.WIDE.U32 UR10, UR6, UR22, URZ ;  /* 0x00000016060a72a5 */ /* 0x000fe4000f8e00ff */
[----:B------:R-:W-:Y:S02]  /*4420*/  USEL UR5, UR14, UR12, !UP6 ;  /* 0x0000000c0e057287 */ /* 0x000fe4000f000000 */
[----:B------:R-:W-:Y:S02]  /*4430*/  UIMAD UR8, UR42, UR7, URZ ;  /* 0x000000072a0872a4 */ /* 0x000fe4000f8e02ff */
[----:B------:R-:W-:Y:S03]  /*4440*/  UISETP.GE.AND UP0, UPT, UR6, UR4, UPT ;  /* 0x000000040600728c */ /* 0x000fe6000bf06270 */
[----:B------:R-:W-:Y:S01]  /*4450*/  UMOV UR4, UR11 ;  /* 0x0000000b00047c82 */ /* 0x000fe20008000000 */
[----:B------:R-:W-:Y:S02]  /*4460*/  UISETP.GE.OR UP0, UPT, UR5, UR8, UP0 ;  /* 0x000000080500728c */ /* 0x000fe40008706670 */
[----:B------:R-:W-:Y:S02]  /*4470*/  USHF.R.U32.HI UR4, URZ, UR23, UR4 ;  /* 0x00000017ff047299 */ /* 0x000fe40008011604 */
[----:B------:R-:W-:Y:S02]  /*4480*/  UIMAD.WIDE.U32 UR8, UR5, UR22, URZ ;  /* 0x00000016050872a5 */ /* 0x000fe4000f8e00ff */
[----:B------:R-:W-:Y:S04]  /*4490*/  USEL UR10, UR6, UR4, !UP4 ;  /* 0x00000004060a7287 */ /* 0x000fe8000e000000 */
[----:B------:R-:W-:Y:S01]  /*44a0*/  UIADD3 UR11, UPT, UPT, -UR10, URZ, URZ ;  /* 0x000000ff0a0b7290 */ /* 0x000fe2000fffe1ff */
[----:B------:R-:W-:Y:S02]  /*44b0*/  @!UP0 UMOV UR4, UR9 ;  /* 0x0000000900048c82 */ /* 0x000fe40008000000 */
[----:B------:R-:W-:Y:S02]  /*44c0*/  @!UP0 USHF.R.U32.HI UR4, URZ, UR23, UR4 ;  /* 0x00000017ff048299 */ /* 0x000fe40008011604 */
[----:B------:R-:W-:Y:S02]  /*44d0*/  UIMAD UR8, UR42, UR11, UR6 ;  /* 0x0000000b2a0872a4 */ /* 0x000fe4000f8e0206 */
[----:B------:R-:W-:Y:S04]  /*44e0*/  @!UP0 USEL UR4, UR5, UR4, !UP4 ;  /* 0x0000000405048287 */ /* 0x000fe8000e000000 */
[----:B------:R-:W-:Y:S02]  /*44f0*/  @!UP0 UIMAD UR8, UR7, UR8, UR4 ;  /* 0x00000008070882a4 */ /* 0x000fe4000f8e0204 */
[----:B------:R-:W-:Y:S02]  /*4500*/  @!UP0 UIADD3 UR9, UPT, UPT, UR10, -UR4, URZ ;  /* 0x800000040a098290 */ /* 0x000fe4000fffe0ff */
[----:B------:R-:W-:Y:S02]  /*4510*/  UIADD3 UR4, UPT, UPT, -UR5, URZ, URZ ;  /* 0x000000ff05047290 */ /* 0x000fe4000fffe1ff */
[----:B------:R-:W-:Y:S02]  /*4520*/  UIADD3 UR7, UPT, UPT, -UR6, URZ, URZ ;  /* 0x000000ff06077290 */ /* 0x000fe4000fffe1ff */
[----:B------:R-:W-:Y:S02]  /*4530*/  @!UP0 UIMAD UR6, UR9, UR42, UR5 ;  /* 0x0000002a090682a4 */ /* 0x000fe4000f8e0205 */
[----:B------:R-:W-:Y:S02]  /*4540*/  UIMAD UR14, UR15, UR4, UR14 ;  /* 0x000000040f0e72a4 */ /* 0x000fe4000f8e020e */
[----:B------:R-:W-:Y:S01]  /*4550*/  UIMAD UR13, UR50, UR7, UR13 ;  /* 0x00000007320d72a4 */ /* 0x000fe2000f8e020d */
[----:B------:R-:W-:Y:S02]  /*4560*/  @!UP0 UMOV UR5, UR8 ;  /* 0x0000000800058c82 */ /* 0x000fe40008000000 */
[----:B------:R-:W-:Y:S02]  /*4570*/  UIMAD UR14, UR5, UR15, UR14 ;  /* 0x0000000f050e72a4 */ /* 0x000fe4000f8e020e */
[----:B------:R-:W-:Y:S11]  /*4580*/  UIMAD UR13, UR6, UR50, UR13 ;  /* 0x00000032060d72a4 */ /* 0x000ff6000f8e020d */
[----:B------:R-:W-:Y:S01]  /*4590*/  @!UPT UIADD3 URZ, UPT, UPT, URZ, URZ, URZ ;  /* 0x000000fffffff290 */ /* 0x000fe2000fffe0ff */
.L_x_76:
[----:B------:R-:W3:Y:S01]  /*45a0*/  @!UP2 LDCU.128 UR8, c[0x0][0xb10] ;  /* 0x00016200ff08a7ac */ /* 0x000ee20008000c00 */
[C---:B----4-:R-:W-:Y:S02]  /*45b0*/  ISETP.NE.U32.AND P1, PT, R4.reuse, RZ, PT ;  /* 0x000000ff0400720c */ /* 0x050fe40003f25070 */
[----:B------:R-:W-:Y:S02]  /*45c0*/  ISETP.NE.U32.AND P0, PT, R4, RZ, PT ;  /* 0x000000ff0400720c */ /* 0x000fe40003f05070 */
[C---:B------:R-:W-:Y:S02]  /*45d0*/  ISETP.NE.AND.EX P1, PT, R5.reuse, RZ, PT, P1 ;  /* 0x000000ff0500720c */ /* 0x040fe40003f25310 */
[----:B------:R-:W-:Y:S01]  /*45e0*/  ISETP.NE.AND.EX P0, PT, R5, RZ, PT, P0 ;  /* 0x000000ff0500720c */ /* 0x000fe20003f05300 */
[----:B------:R-:W4:Y:S01]  /*45f0*/  @!UP2 LDCU UR5, c[0x0][0xb0c] ;  /* 0x00016180ff05a7ac */ /* 0x000f220008000800 */
[----:B------:R-:W-:Y:S01]  /*4600*/  SHF.L.U32 R9, R15, 0x1f, RZ ;  /* 0x0000001f0f097819 */ /* 0x000fe200000006ff */
[----:B------:R-:W-:Y:S02]  /*4610*/  USHF.L.U32 UR35, UR16, 0x7, URZ ;  /* 0x0000000710237899 */ /* 0x000fe400080006ff */
[----:B------:R-:W-:Y:S02]  /*4620*/  USHF.L.U32 UR34, UR20, 0x7, URZ ;  /* 0x0000000714227899 */ /* 0x000fe400080006ff */
[----:B---3--:R-:W-:Y:S07]  /*4630*/  UIMAD.WIDE.U32 UR6, UR14, UR8, URZ ;  /* 0x000000080e0672a5 */ /* 0x008fee000f8e00ff */
[----:B------:R-:W-:Y:S01]  /*4640*/  @!UP2 UMOV UR4, UR7 ;  /* 0x000000070004ac82 */ /* 0x000fe20008000000 */
[----:B----4-:R-:W-:Y:S02]  /*4650*/  @!UP2 UISETP.NE.AND UP0, UPT, UR5, 0x1, UPT ;  /* 0x000000010500a88c */ /* 0x010fe4000bf05270 */
[----:B------:R-:W-:Y:S02]  /*4660*/  @!UP2 USHF.R.U32.HI UR4, URZ, UR9, UR4 ;  /* 0x00000009ff04a299 */ /* 0x000fe40008011604 */
[----:B------:R-:W-:Y:S02]  /*4670*/  UIMAD.WIDE.U32 UR6, UR13, UR11, URZ ;  /* 0x0000000b0d0672a5 */ /* 0x000fe4000f8e00ff */
[----:B------:R-:W-:Y:S02]  /*4680*/  @!UP2 USEL UR8, UR14, UR4, !UP0 ;  /* 0x000000040e08a287 */ /* 0x000fe4000c000000 */
[----:B------:R-:W-:Y:S03]  /*4690*/  @!UP2 UISETP.NE.AND UP0, UPT, UR10, 0x1, UPT ;  /* 0x000000010a00a88c */ /* 0x000fe6000bf05270 */
[----:B------:R-:W-:Y:S02]  /*46a0*/  @!UP2 UMOV UR6, UR7 ;  /* 0x000000070006ac82 */ /* 0x000fe40008000000 */
[----:B------:R-:W3:Y:S02]  /*46b0*/  @!UP2 LDCU UR4, c[0x0][0xb20] ;  /* 0x00016400ff04a7ac */ /* 0x000ee40008000800 */
[----:B---3--:R-:W-:Y:S04]  /*46c0*/  @!UP2 USHF.R.U32.HI UR6, URZ, UR4, UR6 ;  /* 0x00000004ff06a299 */ /* 0x008fe80008011606 */
[----:B------:R-:W-:Y:S04]  /*46d0*/  @!UP2 USEL UR6, UR13, UR6, !UP0 ;  /* 0x000000060d06a287 */ /* 0x000fe8000c000000 */
[----:B------:R-:W-:Y:S02]  /*46e0*/  @!UP2 UIADD3 UR4, UPT, UPT, -UR8, UR6, URZ ;  /* 0x000000060804a290 */ /* 0x000fe4000fffe1ff */
[----:B------:R-:W-:Y:S02]  /*46f0*/  @!UP2 UIADD3 UR6, UPT, UPT, UR8, -UR6, URZ ;  /* 0x800000060806a290 */ /* 0x000fe4000fffe0ff */
[----:B------:R-:W-:Y:S02]  /*4700*/  @!UP2 UIMAD UR14, UR4, UR5, UR14 ;  /* 0x00000005040ea2a4 */ /* 0x000fe4000f8e020e */
[----:B------:R-:W-:Y:S01]  /*4710*/  @!UP2 UIMAD UR13, UR6, UR10, UR13 ;  /* 0x0000000a060da2a4 */ /* 0x000fe2000f8e020d */
[----:B------:R-:W-:Y:S11]  /*4720*/  BRA.U UP3, `(.L_x_77) ;  /* 0x0000000103107547 */ /* 0x000ff6000b800000 */
[----:B--2---:R-:W-:Y:S04]  /*4730*/  MOV R0, UR43 ;  /* 0x0000002b00007c02 */ /* 0x004fe80008000f00 */
[----:B------:R-:W-:Y:S04]  /*4740*/  SHF.L.U32 R11, R0, 0x1f, RZ ;  /* 0x0000001f000b7819 */ /* 0x000fe800000006ff */
[----:B------:R-:W2:Y:S02]  /*4750*/  SYNCS.PHASECHK.TRANS64.TRYWAIT P2, [UR21+0x88], R11 ;  /* 0x0000880bff0075a7 */ /* 0x000ea40008041115 */
[----:B--2---:R-:W-:Y:S05]  /*4760*/  @!P2 BRA `(.L_x_78) ;  /* 0x000000540020a947 */ /* 0x004fea0003800000 */
.L_x_77:
[----:B------:R-:W-:Y:S05]  /*4770*/  @!P1 BRA `(.L_x_79) ;  /* 0x0000000000309947 */ /* 0x000fea0003800000 */
[----:B------:R-:W-:Y:S01]  /*4780*/  ISETP.NE.U32.AND P1, PT, R2, RZ, PT ;  /* 0x000000ff0200720c */ /* 0x000fe20003f25070 */
[----:B------:R-:W3:Y:S01]  /*4790*/  LDCU.64 UR4, c[0x0][0x358] ;  /* 0x00006b00ff0477ac */ /* 0x000ee20008000a00 */
[----:B------:R-:W-:Y:S02]  /*47a0*/  IMAD.MOV.U32 R80, RZ, RZ, 0x1 ;  /* 0x00000001ff507424 */ /* 0x000fe400078e00ff */
[----:B------:R-:W-:Y:S11]  /*47b0*/  ISETP.NE.AND.EX P1, PT, R3, RZ, PT, P1 ;  /* 0x000000ff0300720c */ /* 0x000ff60003f25310 */
[----:B------:R-:W-:Y:S02]  /*47c0*/  @!UPT UIADD3 URZ, UPT, UPT, URZ, URZ, URZ ;  /* 0x000000fffffff290 */ /* 0x000fe4000fffe0ff */
[----:B--2---:R-:W2:Y:S01]  /*47d0*/  @P1 LDC.64 R10, c[0x0][0x888] ;  /* 0x00022200ff0a1b82 */ /* 0x004ea20000000a00 */
[----:B------:R-:W-:Y:S04]  /*47e0*/  @P1 IMAD R0, R4, UR36, RZ ;  /* 0x0000002404001c24 */ /* 0x000fe8000f8e02ff */
[----:B--2---:R-:W-:Y:S04]  /*47f0*/  @P1 IMAD.WIDE R10, R0, 0x4, R10 ;  /* 0x00000004000a1825 */ /* 0x004fe800078e020a */
[----:B------:R-:W-:Y:S01]  /*4800*/  HFMA2 R0, -RZ, RZ, 0, 5.9604644775390625e-08 ;  /* 0x00000001ff007431 */ /* 0x000fe200000001ff */
[----:B---3-5:R3:W5:Y:S04]  /*4810*/  @P1 LDG.E R41, desc[UR4][R10.64] ;  /* 0x000000040a291981 */ /* 0x028768000c1e1900 */
[----:B------:R-:W-:Y:S01]  /*4820*/  @!P1 PRMT R80, R0, 0x7610, R80 ;  /* 0x0000761000509816 */ /* 0x000fe20000000050 */
[----:B---3--:R-:W4:Y:S06]  /*4830*/  @!P1 LDC R41, c[0x0][0x880] ;  /* 0x00022000ff299b82 */ /* 0x008f2c0000000800 */
.L_x_79:
[----:B----45:R-:W-:Y:S01]  /*4840*/  @!P0 FSETP.EQ.AND P1, PT, R41, RZ, PT ;  /* 0x000000ff2900820b */ /* 0x030fe20003f22000 */
[----:B------:R-:W-:Y:S01]  /*4850*/  @!UPT UIADD3 URZ, UPT, UPT, URZ, URZ, URZ ;  /* 0x000000fffffff290 */ /* 0x000fe2000fffe0ff */
[----:B------:R-:W-:Y:S11]  /*4860*/  @!P0 BRA `(.L_x_80) ;  /* 0x0000000000188947 */ /* 0x000ff60003800000 */
[----:B------:R-:W-:Y:S02]  /*4870*/  LOP3.LUT P0, RZ, R80, 0xff, RZ, 0xc0, !PT ;  /* 0x000000ff50ff7812 */ /* 0x000fe4000780c0ff */
[----:B------:R-:W-:Y:S04]  /*4880*/  ISETP.NE.U32.AND P1, PT, R2, RZ, PT ;  /* 0x000000ff0200720c */ /* 0x000fe80003f25070 */
[----:B------:R-:W-:Y:S04]  /*4890*/  ISETP.NE.AND.EX P1, PT, R3, RZ, PT, P1 ;  /* 0x000000ff0300720c */ /* 0x000fe80003f25310 */
[----:B------:R-:W-:Y:S03]  /*48a0*/  PLOP3.LUT P1, PT, P1, PT, PT, 0x8, 0x80 ;  /* 0x000000000080781c */ /* 0x000fe60000f2e170 */
[----:B------:R-:W-:Y:S11]  /*48b0*/  @P0 FSETP.EQ.AND P1, PT, R41, RZ, PT ;  /* 0x000000ff2900020b */ /* 0x000ff60003f22000 */
[----:B------:R-:W-:Y:S02]  /*48c0*/  @!UPT UIADD3 URZ, UPT, UPT, URZ, URZ, URZ ;  /* 0x000000fffffff290 */ /* 0x000fe4000fffe0ff */
.L_x_80:
[----:B------:R-:W3:Y:S01]  /*48d0*/  SYNCS.PHASECHK.TRANS64.TRYWAIT P2, [UR21+0x60], R9 ;  /* 0x00006009ff0075a7 */ /* 0x000ee20008041115 */
[----:B------:R-:W-:Y:S04]  /*48e0*/  ELECT P0, URZ, PT ;  /* 0x0000000000ff782f */ /* 0x000fe80003800000 */
[----:B------:R-:W-:Y:S11]  /*48f0*/  PLOP3.LUT P1, PT, P1, P0, PT, 0xf2, 0x2f ;  /* 0x00000000002f781c */ /* 0x000ff60000f21e72 */
[----:B------:R-:W-:Y:S02]  /*4900*/  @!UPT UIADD3 URZ, UPT, UPT, URZ, URZ, URZ ;  /* 0x000000fffffff290 */ /* 0x000fe4000fffe0ff */
[----:B------:R-:W-:Y:S05]  /*4910*/  @!P1 IADD3 R8, P0, PT, R16, 0x580, RZ ;  /* 0x0000058010089810 */ /* 0x000fea0007f1e0ff */
[----:B------:R-:W-:Y:S01]  /*4920*/  @!P1 IMAD.X R6, RZ, RZ, R17, P0 ;  /* 0x000000ffff069224 */ /* 0x000fe200000e0611 */
[----:B---3--:R-:W-:Y:S07]  /*4930*/  @!P2 BRA `(.L_x_81) ;  /* 0x0000005000c4a947 */ /* 0x008fee0003800000 */
.L_x_168:
[----:B------:R-:W-:Y:S01]  /*4940*/  @!P1 R2UR UR5, R8 ;  /* 0x00000000080592ca */ /* 0x000fe200000e0000 */
[----:B------:R-:W-:Y:S01]  /*4950*/  VOTEU.ALL UP0, P1 ;  /* 0x0000000000ff7886 */ /* 0x000fe20000800000 */
[----:B------:R-:W-:Y:S01]  /*4960*/  @!P1 R2UR UR4, R6 ;  /* 0x00000000060492ca */ /* 0x000fe200000e0000 */
[----:B--2---:R-:W-:Y:S01]  /*4970*/  @!P1 IMAD.MOV.U32 R0, RZ, RZ, 0x2000 ;  /* 0x00002000ff009424 */ /* 0x004fe200078e00ff */
[----:B------:R-:W-:Y:S01]  /*4980*/  UMOV UR8, 0x0 ;  /* 0x0000000000087882 */ /* 0x000fe20000000000 */
[----:B------:R-:W-:Y:S01]  /*4990*/  UMOV UR9, 0x10000000 ;  /* 0x1000000000097882 */ /* 0x000fe20000000000 */
[----:B------:R-:W-:Y:S01]  /*49a0*/  @!UP0 UIADD3 UR32, UPT, UPT, UR21, 0x200, URZ ;  /* 0x0000020015208890 */ /* 0x000fe2000fffe0ff */
[----:B------:R-:W-:Y:S01]  /*49b0*/  @!P1 IADD3 R8, P0, PT, R16, 0x580, RZ ;  /* 0x0000058010089810 */ /* 0x000fe20007f1e0ff */
[----:B------:R-:W-:Y:S01]  /*49c0*/  VOTEU.ALL UP0, P1 ;  /* 0x0000000000ff7886 */ /* 0x000fe20000800000 */
[----:B------:R-:W-:Y:S03]  /*49d0*/  UPRMT UR6, UR47, 0x654, UR33 ;  /* 0x000006542f067896 */ /* 0x000fe60008000021 */
[----:B------:R-:W-:Y:S02]  /*49e0*/  @!P1 IMAD.X R6, RZ, RZ, R17, P0 ;  /* 0x000000ffff069224 */ /* 0x000fe400000e0611 */
[----:B------:R-:W-:Y:S02]  /*49f0*/  IMAD.U32 R10, RZ, RZ, UR5 ;  /* 0x00000005ff0a7e24 */ /* 0x000fe4000f8e00ff */
[----:B------:R-:W-:Y:S03]  /*4a00*/  IMAD.U32 R11, RZ, RZ, UR4 ;  /* 0x00000004ff0b7e24 */ /* 0x000fe6000f8e00ff */
[----:B------:R-:W-:Y:S02]  /*4a10*/  @!P1 R2UR UR4, R10 ;  /* 0x000000000a0492ca */ /* 0x000fe400000e0000 */
[----:B------:R-:W-:Y:S11]  /*4a20*/  @!P1 R2UR UR5, R11 ;  /* 0x000000000b0592ca */ /* 0x000ff600000e0000 */
[----:B------:R-:W-:Y:S02]  /*4a30*/  @!UPT UIADD3 URZ, UPT, UPT, URZ, URZ, URZ ;  /* 0x000000fffffff290 */ /* 0x000fe4000fffe0ff */
[----:B------:R2:W-:Y:S01]  /*4a40*/  @!UP0 UTMALDG.3D [UR32], [UR4], desc[UR8] ;  /* 0x00000820040085b4 */ /* 0x0005e20008011000 */
[----:B------:R2:W-:Y:S01]  /*4a50*/  @!P1 SYNCS.ARRIVE.TRANS64.RED.A0TR RZ, [UR21+0x40], R0 ;  /* 0x00004000ffff99a7 */ /* 0x0005e20008300415 */
[----:B------:R-:W-:Y:S01]  /*4a60*/  SYNCS.ARRIVE.TRANS64.RED.A1T0 RZ, [UR6], RZ ;  /* 0x000000ffffff79a7 */ /* 0x000fe20008100406 */
[----:B------:R-:W3:Y:S02]  /*4a70*/  SYNCS.PHASECHK.TRANS64.TRYWAIT P2, [UR21+0x68], R9 ;  /* 0x00006809ff0075a7 */ /* 0x000ee40008041115 */
[----:B--23--:R-:W-:Y:S05]  /*4a80*/  @!P2 BRA `(.L_x_82) ;  /* 0x000000500088a947 */ /* 0x00cfea0003800000 */
.L_x_170:
        /* <DEDUP_REMOVED lines=8> */
[----:B------:R-:W-:Y:S01]  /*4b10*/  @!UP0 UIADD3 UR24, UPT, UPT, UR21, 0x2200, URZ ;  /* 0x0000220015188890 */ /* 0x000fe2000fffe0ff */
[----:B------:R-:W-:Y:S01]  /*4b20*/  VOTEU.ALL UP0, P1 ;  /* 0x0000000000ff7886 */ /* 0x000fe20000800000 */
[----:B------:R-:W-:Y:S01]  /*4b30*/  UMOV UR27, UR35 ;  /* 0x00000023001b7c82 */ /* 0x000fe20008000000 */
[----:B------:R-:W-:Y:S02]  /*4b40*/  UMOV UR28, UR36 ;  /* 0x00000024001c7c82 */ /* 0x000fe40008000000 */
[----:B------:R-:W-:Y:S01]  /*4b50*/  IMAD.U32 R10, RZ, RZ, UR5 ;  /* 0x00000005ff0a7e24 */ /* 0x000fe2000f8e00ff */
[----:B------:R-:W-:Y:S01]  /*4b60*/  UPRMT UR6, UR47, 0x654, UR25 ;  /* 0x000006542f067896 */ /* 0x000fe20008000019 */
[----:B------:R-:W-:Y:S02]  /*4b70*/  IMAD.U32 R11, RZ, RZ, UR4 ;  /* 0x00000004ff0b7e24 */ /* 0x000fe4000f8e00ff */
[----:B------:R-:W-:Y:S01]  /*4b80*/  @!P1 IMAD.X R6, RZ, RZ, R17, P0 ;  /* 0x000000ffff069224 */ /* 0x000fe200000e0611 */
        /* <DEDUP_REMOVED lines=8> */
.L_x_172:
[----:B------:R-:W-:Y:S01]  /*4c10*/  @!P1 R2UR UR5, R8 ;  /* 0x00000000080592ca */ /* 0x000fe200000e0000 */
[----:B------:R-:W-:Y:S01]  /*4c20*/  VOTEU.ALL UP0, P1 ;  /* 0x0000000000ff7886 */ /* 0x000fe20000800000 */
[----:B------:R-:W-:Y:S01]  /*4c30*/  @!P1 R2UR UR4, R6 ;  /* 0x00000000060492ca */ /* 0x000fe200000e0000 */
[----:B--2---:R-:W-:Y:S01]  /*4c40*/  @!P1 IMAD.MOV.U32 R0, RZ, RZ, 0x2000 ;  /* 0x00002000ff009424 */ /* 0x004fe200078e00ff */
[----:B------:R-:W-:Y:S01]  /*4c50*/  UMOV UR8, 0x0 ;  /* 0x0000000000087882 */ /* 0x000fe20000000000 */
[----:B------:R-:W-:Y:S01]  /*4c60*/  UMOV UR9, 0x10000000 ;  /* 0x1000000000097882 */ /* 0x000fe20000000000 */
[----:B------:R-:W-:Y:S01]  /*4c70*/  @!UP0 UIADD3 UR18, UPT, UPT, UR34, 0x40, URZ ;  /* 0x0000004022128890 */ /* 0x000fe2000fffe0ff */
[----:B------:R-:W-:Y:S01]  /*4c80*/  VIADD R14, R14, 0x1 ;  /* 0x000000010e0e7836 */ /* 0x000fe20000000000 */
[----:B------:R-:W-:Y:S01]  /*4c90*/  @!UP0 UIADD3 UR16, UPT, UPT, UR21, 0x4200, URZ ;  /* 0x0000420015108890 */ /* 0x000fe2000fffe0ff */
[----:B------:R-:W-:Y:S01]  /*4ca0*/  VOTEU.ALL UP0, P1 ;  /* 0x0000000000ff7886 */ /* 0x000fe20000800000 */
[----:B------:R-:W-:Y:S01]  /*4cb0*/  UMOV UR19, UR35 ;  /* 0x0000002300137c82 */ /* 0x000fe20008000000 */
[----:B------:R-:W-:Y:S02]  /*4cc0*/  UMOV UR20, UR36 ;  /* 0x0000002400147c82 */ /* 0x000fe40008000000 */
[----:B------:R-:W-:Y:S01]  /*4cd0*/  IMAD.U32 R10, RZ, RZ, UR5 ;  /* 0x00000005ff0a7e24 */ /* 0x000fe2000f8e00ff */
[----:B------:R-:W-:Y:S01]  /*4ce0*/  UPRMT UR6, UR47, 0x654, UR17 ;  /* 0x000006542f067896 */ /* 0x000fe20008000011 */
        /* <DEDUP_REMOVED lines=9> */
.L_x_174:
[----:B------:R-:W-:Y:S01]  /*4d80*/  @!P1 IADD3 R6, P0, PT, R16, 0x580, RZ ;  /* 0x0000058010069810 */ /* 0x000fe20007f1e0ff */
[----:B------:R-:W-:Y:S01]  /*4d90*/  VOTEU.ALL UP0, P1 ;  /* 0x0000000000ff7886 */ /* 0x000fe20000800000 */
[----:B------:R-:W-:Y:S01]  /*4da0*/  UMOV UR6, 0x0 ;  /* 0x0000000000067882 */ /* 0x000fe20000000000 */
[----:B------:R-:W-:Y:S01]  /*4db0*/  UMOV UR7, 0x10000000 ;  /* 0x1000000000077882 */ /* 0x000fe20000000000 */
[----:B------:R-:W-:Y:S01]  /*4dc0*/  @!P1 R2UR UR5, R6 ;  /* 0x00000000060592ca */ /* 0x000fe200000e0000 */
[----:B--2---:R-:W-:Y:S01]  /*4dd0*/  @!P1 IMAD.X R0, RZ, RZ, R17, P0 ;  /* 0x000000ffff009224 */ /* 0x004fe200000e0611 */
[----:B------:R-:W-:Y:S01]  /*4de0*/  @!UP0 UIADD3 UR10, UPT, UPT, UR34, 0x60, URZ ;  /* 0x00000060220a8890 */ /* 0x000fe2000fffe0ff */
[----:B------:R-:W-:Y:S01]  /*4df0*/  R2UR UR16, R82 ;  /* 0x00000000521072ca */ /* 0x000fe200000e0000 */
[----:B------:R-:W-:Y:S01]  /*4e00*/  @!UP0 UIADD3 UR8, UPT, UPT, UR21, 0x6200, URZ ;  /* 0x0000620015088890 */ /* 0x000fe2000fffe0ff */
[----:B------:R-:W-:Y:S01]  /*4e10*/  ISETP.NE.AND P0, PT, R14, 0x2, PT ;  /* 0x000000020e00780c */ /* 0x000fe20003f05270 */
[----:B------:R-:W-:Y:S01]  /*4e20*/  @!UP0 UIADD3 UR9, UPT, UPT, UR21, 0x58, URZ ;  /* 0x0000005815098890 */ /* 0x000fe2000fffe0ff */
[----:B------:R-:W-:Y:S01]  /*4e30*/  @!P1 R2UR UR4, R0 ;  /* 0x00000000000492ca */ /* 0x000fe200000e0000 */
[----:B------:R-:W-:Y:S01]  /*4e40*/  VOTEU.ALL UP0, P1 ;  /* 0x0000000000ff7886 */ /* 0x000fe20000800000 */
[----:B------:R-:W-:Y:S01]  /*4e50*/  UMOV UR11, UR35 ;  /* 0x00000023000b7c82 */ /* 0x000fe20008000000 */
[----:B------:R-:W-:Y:S01]  /*4e60*/  UMOV UR12, UR36 ;  /* 0x00000024000c7c82 */ /* 0x000fe20008000000 */
[----:B------:R-:W-:Y:S01]  /*4e70*/  SEL R0, RZ, 0x1, P0 ;  /* 0x00000001ff007807 */ /* 0x000fe20000000000 */
[----:B------:R-:W-:Y:S01]  /*4e80*/  UIADD3 UR20, UPT, UPT, UR13, UR63, URZ ;  /* 0x0000003f0d147290 */ /* 0x000fe2000fffe0ff */
[----:B------:R-:W-:Y:S01]  /*4e90*/  IMAD.U32 R8, RZ, RZ, UR5 ;  /* 0x00000005ff087e24 */ /* 0x000fe2000f8e00ff */
[----:B------:R-:W-:Y:S01]  /*4ea0*/  LOP3.LUT R15, R15, 0x1, RZ, 0x3c, !PT ;  /* 0x000000010f0f7812 */ /* 0x000fe200078e3cff */
[----:B------:R-:W-:Y:S01]  /*4eb0*/  UPLOP3.LUT UP3, UPT, UPT, UPT, UPT, 0x80, 0x8 ;  /* 0x000000000008789c */ /* 0x000fe20003f6f070 */
[----:B------:R-:W-:Y:S01]  /*4ec0*/  LOP3.LUT R13, R13, R0, RZ, 0x3c, !PT ;  /* 0x000000000d0d7212 */ /* 0x000fe200078e3cff */
[----:B------:R-:W-:Y:S01]  /*4ed0*/  UIADD3 UR16, UPT, UPT, UR14, UR16, URZ ;  /* 0x000000100e107290 */ /* 0x000fe2000fffe0ff */
[----:B------:R-:W-:Y:S01]  /*4ee0*/  SEL R14, R14, RZ, P0 ;  /* 0x000000ff0e0e7207 */ /* 0x000fe20000000000 */
[----:B------:R-:W-:Y:S01]  /*4ef0*/  UMOV UR36, UR29 ;  /* 0x0000001d00247c82 */ /* 0x000fe20008000000 */
[----:B------:R-:W-:Y:S01]  /*4f00*/  IMAD.U32 R9, RZ, RZ, UR4 ;  /* 0x00000004ff097e24 */ /* 0x000fe2000f8e00ff */
[----:B------:R-:W-:Y:S04]  /*4f10*/  @!P1 R2UR UR4, R8 ;  /* 0x00000000080492ca */ /* 0x000fe800000e0000 */
[----:B------:R-:W-:Y:S11]  /*4f20*/  @!P1 R2UR UR5, R9 ;  /* 0x00000000090592ca */ /* 0x000ff600000e0000 */
[----:B------:R-:W-:Y:S02]  /*4f30*/  @!UPT UIADD3 URZ, UPT, UPT, URZ, URZ, URZ ;  /* 0x000000fffffff290 */ /* 0x000fe4000fffe0ff */
[----:B------:R2:W-:Y:S01]  /*4f40*/  @!UP0 UTMALDG.3D [UR8], [UR4], desc[UR6] ;  /* 0x00000608040085b4 */ /* 0x0005e20008011000 */
[----:B------:R2:W-:Y:S01]  /*4f50*/  @!P1 SYNCS.ARRIVE.TRANS64.RED.A0TR RZ, [UR21+0x58], R7 ;  /* 0x00005807ffff99a7 */ /* 0x0005e20008300415 */
[----:B------:R-:W-:Y:S01]  /*4f60*/  SYNCS.ARRIVE.TRANS64.RED.A1T0 RZ, [UR37], RZ ;  /* 0x000000ffffff79a7 */ /* 0x000fe20008100425 */
[----:B------:R-:W-:Y:S05]  /*4f70*/  BRA.U UP1, `(.L_x_85) ;  /* 0xfffffff101687547 */ /* 0x000fea000b83ffff */
[----:B------:R-:W-:-:S04]  /*4f80*/  SHF.L.U32 R3, R15, 0x1f, RZ ;  /* 0x0000001f0f037819 */ /* 0x000fc800000006ff */
[----:B------:R-:W3:Y:S02]  /*4f90*/  SYNCS.PHASECHK.TRANS64.TRYWAIT P0, [UR21+0x60], R3 ;  /* 0x00006003ff0075a7 */ /* 0x000ee40008001115 */
[----:B---3--:R-:W-:Y:S05]  /*4fa0*/  @!P0 BRA `(.L_x_86) ;  /* 0x0000004c00888947 */ /* 0x008fea0003800000 */
.L_x_176:
[----:B------:R-:W4:Y:S02]  /*4fb0*/  SYNCS.PHASECHK.TRANS64.TRYWAIT P0, [UR21+0x68], R3 ;  /* 0x00006803ff0075a7 */ /* 0x000f240008001115 */
[----:B----4-:R-:W-:Y:S05]  /*4fc0*/  @!P0 BRA `(.L_x_87) ;  /* 0x0000004c00988947 */ /* 0x010fea0003800000 */
.L_x_178:
[----:B------:R-:W4:Y:S02]  /*4fd0*/  SYNCS.PHASECHK.TRANS64.TRYWAIT P0, [UR21+0x70], R3 ;  /* 0x00007003ff0075a7 */ /* 0x000f240008001115 */
[----:B----4-:R-:W-:Y:S05]  /*4fe0*/  @!P0 BRA `(.L_x_88) ;  /* 0x0000004c00a88947 */ /* 0x010fea0003800000 */
.L_x_180:
[----:B---3--:R-:W-:-:S07]  /*4ff0*/  MOV R0, UR21 ;  /* 0x0000001500007c02 */ /* 0x008fce0008000f00 */
.L_x_89:
[----:B---3--:R-:W-:-:S04]  /*5000*/  SHF.L.U32 R3, R15, 0x1f, RZ ;  /* 0x0000001f0f037819 */ /* 0x008fc800000006ff */
[----:B------:R3:W4:Y:S03]  /*5010*/  SYNCS.PHASECHK.TRANS64.TRYWAIT P0, [R0+URZ+0x78], R3 ;  /* 0x00007803000075a7 */ /* 0x00072600080011ff */
[----:B----4-:R-:W-:Y:S05]  /*5020*/  @!P0 NANOSLEEP.SYNCS 0x989680 ;  /* 0x009896800000895d */ /* 0x010fea0003900000 */
[----:B------:R-:W4:Y:S02]  /*5030*/  @!P0 SYNCS.PHASECHK.TRANS64 P0, [R0+URZ+0x78], R3 ;  /* 0x00007803000085a7 */ /* 0x000f2400080010ff */
[----:B-12-4-:R-:W-:Y:S05]  /*5040*/  @P0 EXIT ;  /* 0x000000000000094d */ /* 0x016fea0003800000 */
[----:B------:R-:W-:Y:S05]  /*5050*/  BRA `(.L_x_89) ;  /* 0xfffffffc00e87947 */ /* 0x000fea000383ffff */
.L_x_74:
[----:B------:R-:W-:-:S06]  /*5060*/  UISETP.GE.AND UP0, UPT, UR17, 0x4, UPT ;  /* 0x000000041100788c */ /* 0x000fcc000bf06270 */
[----:B------:R-:W-:-:S13]  /*5070*/  PLOP3.LUT P0, PT, PT, PT, UP0, 0x80, 0x8 ;  /* 0x000000000008781c */ /* 0x000fda0003f0f008 */
[----:B------:R-:W-:Y:S05]  /*5080*/  @!P0 EXIT ;  /* 0x000000000000894d */ /* 0x000fea0003800000 */
[----:B------:R-:W-:Y:S01]  /*5090*/  BAR.SYNC.DEFER_BLOCKING 0x6, 0xa0 ;  /* 0x0182800000007b1d */ /* 0x000fe20000010000 */
[C---:B------:R-:W-:Y:S01]  /*50a0*/  IMAD.SHL.U32 R2, R94.reuse, 0x20, RZ ;  /* 0x000000205e027824 */ /* 0x040fe200078e00ff */
[C---:B------:R-:W-:Y:S01]  /*50b0*/  SHF.L.U32 R37, R94.reuse, 0x10, RZ ;  /* 0x000000105e257819 */ /* 0x040fe200000006ff */
[C---:B------:R-:W-:Y:S01]  /*50c0*/  IMAD.SHL.U32 R93, R94.reuse, 0x4, RZ ;  /* 0x000000045e5d7824 */ /* 0x040fe200078e00ff */
[----:B------:R-:W-:Y:S01]  /*50d0*/  LOP3.LUT R95, R94, 0x60, RZ, 0xc0, !PT ;  /* 0x000000605e5f7812 */ /* 0x000fe200078ec0ff */
[----:B------:R-:W-:Y:S01]  /*50e0*/  HFMA2 R86, -RZ, RZ, 0, 0 ;  /* 0x00000000ff567431 */ /* 0x000fe200000001ff */
[----:B------:R-:W-:Y:S02]  /*50f0*/  UMOV UR44, 0x400 ;  /* 0x00000400002c7882 */ /* 0x000fe40000000000 */
[----:B------:R-:W1:Y:S01]  /*5100*/  LDC.64 R78, c[0x0][0x8b0] ;  /* 0x00022c00ff4e7b82 */ /* 0x000e620000000a00 */
[----:B------:R-:W-:Y:S01]  /*5110*/  ULEA UR44, UR47, UR44, 0x18 ;  /* 0x0000002c2f2c7291 */ /* 0x000fe2000f8ec0ff */
[----:B------:R-:W-:Y:S01]  /*5120*/  LOP3.LUT R6, R2, 0xc0, RZ, 0xc0, !PT ;  /* 0x000000c002067812 */ /* 0x000fe200078ec0ff */
[----:B------:R-:W2:Y:S01]  /*5130*/  LDCU.64 UR6, c[0x0][0x890] ;  /* 0x00011200ff0677ac */ /* 0x000ea20008000a00 */
[----:B------:R-:W-:Y:S01]  /*5140*/  LOP3.LUT R92, R94, 0x2, RZ, 0xc0, !PT ;  /* 0x000000025e5c7812 */ /* 0x000fe200078ec0ff */
[----:B------:R-:W-:Y:S01]  /*5150*/  IMAD.MOV.U32 R90, RZ, RZ, 0x1 ;  /* 0x00000001ff5a7424 */ /* 0x000fe200078e00ff */
[----:B------:R-:W-:Y:S01]  /*5160*/  LOP3.LUT R93, R6, 0x18, R93, 0xf8, !PT ;  /* 0x00000018065d7812 */ /* 0x000fe200078ef85d */
[----:B------:R-:W-:Y:S01]  /*5170*/  UIADD3 UR4, UPT, UPT, UR44, 0x200, URZ ;  /* 0x000002002c047890 */ /* 0x000fe2000fffe0ff */
[----:B------:R-:W3:Y:S01]  /*5180*/  LDC.64 R76, c[0x0][0x8a8] ;  /* 0x00022a00ff4c7b82 */ /* 0x000ee20000000a00 */
[----:B------:R-:W-:Y:S01]  /*5190*/  LOP3.LUT R37, R37, 0x600000, RZ, 0xc0, !PT ;  /* 0x0060000025257812 */ /* 0x000fe200078ec0ff */
[----:B------:R-:W-:Y:S01]  /*51a0*/  IMAD.MOV.U32 R36, RZ, RZ, RZ ;  /* 0x000000ffff247224 */ /* 0x000fe200078e00ff */
[----:B------:R-:W-:-:S02]  /*51b0*/  LOP3.LUT R93, R93, 0xf20, R2, 0xf8, !PT ;  /* 0x00000f205d5d7812 */ /* 0x000fc400078ef802 */
[----:B------:R-:W-:Y:S01]  /*51c0*/  CS2R R88, SRZ ;  /* 0x0000000000587805 */ /* 0x000fe2000001ff00 */
[----:B------:R-:W-:Y:S01]  /*51d0*/  IMAD.U32 R84, RZ, RZ, UR4 ;  /* 0x00000004ff547e24 */ /* 0x000fe2000f8e00ff */
[----:B------:R-:W-:Y:S01]  /*51e0*/  LOP3.LUT R94, R94, 0x4, RZ, 0xc0, !PT ;  /* 0x000000045e5e7812 */ /* 0x000fe200078ec0ff */
[----:B------:R-:W4:Y:S01]  /*51f0*/  LDCU UR60, c[0x0][0x370] ;  /* 0x00006e00ff3c77ac */ /* 0x000f220008000800 */
[----:B------:R-:W4:Y:S02]  /*5200*/  LDS R0, [UR44+0x140] ;  /* 0x0001402cff007984 */ /* 0x000f240008000800 */
[----:B------:R-:W-:Y:S01]  /*5210*/  LEA R93, R93, R84, 0x1 ;  /* 0x000000545d5d7211 */ /* 0x000fe200078e08ff */
[----:B------:R-:W1:Y:S01]  /*5220*/  LDCU UR43, c[0x0][0xb0c] ;  /* 0x00016180ff2b77ac */ /* 0x000e620008000800 */
[----:B--2---:R-:W-:Y:S01]  /*5230*/  IMAD.U32 R97, RZ, RZ, UR6 ;  /* 0x00000006ff617e24 */ /* 0x004fe2000f8e00ff */
[----:B------:R-:W-:Y:S02]  /*5240*/  MOV R96, UR7 ;  /* 0x0000000700607c02 */ /* 0x000fe40008000f00 */
[--C-:B------:R-:W-:Y:S01]  /*5250*/  IMAD R92, R92, -0x10, R93.reuse ;  /* 0xfffffff05c5c7824 */ /* 0x100fe200078e025d */
[----:B------:R-:W2:Y:S01]  /*5260*/  LDCU UR39, c[0x0][0xb30] ;  /* 0x00016600ff2777ac */ /* 0x000ea20008000800 */
[----:B------:R-:W-:Y:S01]  /*5270*/  IMAD R91, R94, -0x10, R93 ;  /* 0xfffffff05e5b7824 */ /* 0x000fe200078e025d */
[----:B------:R-:W1:Y:S01]  /*5280*/  LDCU.64 UR54, c[0x0][0x888] ;  /* 0x00011100ff3677ac */ /* 0x000e620008000a00 */
[----:B------:R-:W1:Y:S01]  /*5290*/  LDCU.64 UR40, c[0x0][0xb28] ;  /* 0x00016500ff2877ac */ /* 0x000e620008000a00 */
[----:B------:R-:W1:Y:S01]  /*52a0*/  LDCU.128 UR56, c[0x0][0xb10] ;  /* 0x00016200ff3877ac */ /* 0x000e620008000c00 */
[----:B------:R-:W1:Y:S01]  /*52b0*/  LDCU UR53, c[0x0][0x374] ;  /* 0x00006e80ff3577ac */ /* 0x000e620008000800 */
[----:B------:R-:W-:Y:S01]  /*52c0*/  UMOV UR52, URZ ;  /* 0x000000ff00347c82 */ /* 0x000fe20008000000 */
[----:B------:R-:W-:Y:S01]  /*52d0*/  UMOV UR46, URZ ;  /* 0x000000ff002e7c82 */ /* 0x000fe20008000000 */
[----:B-1234-:R-:W-:-:S07]  /*52e0*/  IMAD.IADD R37, R0, 0x1, R37 ;  /* 0x0000000100257824 */ /* 0x01efce00078e0225 */
.L_x_133:
[----:B------:R-:W-:Y:S02]  /*52f0*/  LEA R3, R86, UR44, 0x3 ;  /* 0x0000002c56037c11 */ /* 0x000fe4000f8e18ff */
[----:B------:R-:W-:Y:S02]  /*5300*/  SHF.L.U32 R0, R88, 0x1f, RZ ;  /* 0x0000001f58007819 */ /* 0x000fe400000006ff */
[----:B------:R-:W-:Y:S02]  /*5310*/  LEA R5, R86, UR44, 0x4 ;  /* 0x0000002c56057c11 */ /* 0x000fe4000f8e20ff */
[----:B-1----:R-:W1:Y:S02]  /*5320*/  SYNCS.PHASECHK.TRANS64.TRYWAIT P0, [R3+URZ+0x90], R0 ;  /* 0x00009000030075a7 */ /* 0x002e6400080011ff */
[----:B-12---:R-:W-:Y:S05]  /*5330*/  @!P0 BRA `(.L_x_90) ;  /* 0x0000004800ec8947 */ /* 0x006fea0003800000 */
.L_x_181:
        /* <DEDUP_REMOVED lines=11> */
[----:B------:R-:W-:Y:S01]  /*53f0*/  PLOP3.LUT P0, PT, PT, PT, UP1, 0x80, 0x8 ;  /* 0x000000000008781c */ /* 0x000fe20003f0f018 */
[----:B------:R-:W-:Y:S11]  /*5400*/  UP2UR UR62, UPR, URZ, 0x2 ;  /* 0x00000002ff3e7883 */ /* 0x000ff60008000000 */
[----:B------:R-:W-:Y:S01]  /*5410*/  @!UPT UIADD3 URZ, UPT, UPT, URZ, URZ, URZ ;  /* 0x000000fffffff290 */ /* 0x000fe2000fffe0ff */
[----:B-1----:R-:W-:Y:S02]  /*5420*/  @P0 SHF.R.U32.HI R0, RZ, 0x10, R5 ;  /* 0x00000010ff000819 */ /* 0x002fe40000011605 */
        /* <DEDUP_REMOVED lines=12> */
[----:B------:R-:W2:Y:S01]  /*54f0*/  LDCU UR12, c[0x0][0xb20] ;  /* 0x00016400ff0c77ac */ /* 0x000ea20008000800 */
[----:B------:R-:W-:Y:S02]  /*5500*/  UIMAD.WIDE.U32 UR4, UR53, UR59, URZ ;  /* 0x0000003b350472a5 */ /* 0x000fe4000f8e00ff */
[----:B------:R-:W-:Y:S02]  /*5510*/  UIMAD.WIDE.U32 UR6, UR60, UR56, URZ ;  /* 0x000000383c0672a5 */ /* 0x000fe4000f8e00ff */
[----:B------:R-:W-:Y:S02]  /*5520*/  UISETP.NE.AND UP0, UPT, UR58, 0x1, UPT ;  /* 0x000000013a00788c */ /* 0x000fe4000bf05270 */
[----:B------:R-:W-:Y:S02]  /*5530*/  UIMAD.WIDE.U32 UR8, UR37, UR59, URZ ;  /* 0x0000003b250872a5 */ /* 0x000fe4000f8e00ff */
[----:B------:R-:W-:Y:S02]  /*5540*/  UIMAD.WIDE.U32 UR10, UR38, UR56, URZ ;  /* 0x00000038260a72a5 */ /* 0x000fe4000f8e00ff */
[----:B------:R-:W-:Y:S02]  /*5550*/  UISETP.NE.AND UP1, UPT, UR43, 0x1, UPT ;  /* 0x000000012b00788c */ /* 0x000fe4000bf25270 */
[----:B------:R-:W-:Y:S01]  /*5560*/  UISETP.NE.AND UP2, UPT, UR42, 0x1, UPT ;  /* 0x000000012a00788c */ /* 0x000fe2000bf45270 */
[----:B------:R-:W-:Y:S02]  /*5570*/  UMOV UR4, UR5 ;  /* 0x0000000500047c82 */ /* 0x000fe40008000000 */
[----:B--2---:R-:W-:Y:S03]  /*5580*/  USHF.R.U32.HI UR5, URZ, UR12, UR4 ;  /* 0x0000000cff057299 */ /* 0x004fe60008011604 */
[----:B------:R-:W-:Y:S02]  /*5590*/  UMOV UR4, UR7 ;  /* 0x0000000700047c82 */ /* 0x000fe40008000000 */
[----:B------:R-:W-:Y:S02]  /*55a0*/  USHF.R.U32.HI UR7, URZ, UR57, UR4 ;  /* 0x00000039ff077299 */ /* 0x000fe40008011604 */
[----:B------:R-:W-:Y:S02]  /*55b0*/  USEL UR4, UR53, UR5, !UP0 ;  /* 0x0000000535047287 */ /* 0x000fe4000c000000 */
[----:B------:R-:W-:Y:S01]  /*55c0*/  USEL UR7, UR60, UR7, !UP1 ;  /* 0x000000073c077287 */ /* 0x000fe2000c800000 */
[----:B------:R-:W-:Y:S01]  /*55d0*/  UMOV UR5, UR9 ;  /* 0x0000000900057c82 */ /* 0x000fe20008000000 */
[----:B------:R-:W-:Y:S02]  /*55e0*/  UIMAD.WIDE.U32 UR8, UR4, UR40, URZ ;  /* 0x00000028040872a5 */ /* 0x000fe4000f8e00ff */
[----:B------:R-:W-:Y:S03]  /*55f0*/  USHF.R.U32.HI UR6, URZ, UR12, UR5 ;  /* 0x0000000cff067299 */ /* 0x000fe60008011605 */
[----:B------:R-:W-:Y:S01]  /*5600*/  UMOV UR5, UR11 ;  /* 0x0000000b00057c82 */ /* 0x000fe20008000000 */
[----:B------:R-:W-:Y:S02]  /*5610*/  UIMAD.WIDE.U32 UR10, UR7, UR40, URZ ;  /* 0x00000028070a72a5 */ /* 0x000fe4000f8e00ff */
[----:B------:R-:W-:Y:S02]  /*5620*/  USHF.R.U32.HI UR12, URZ, UR57, UR5 ;  /* 0x00000039ff0c7299 */ /* 0x000fe40008011605 */
[----:B------:R-:W-:Y:S01]  /*5630*/  USEL UR6, UR37, UR6, !UP0 ;  /* 0x0000000625067287 */ /* 0x000fe2000c000000 */
[----:B------:R-:W-:Y:S02]  /*5640*/  UMOV UR5, UR9 ;  /* 0x0000000900057c82 */ /* 0x000fe40008000000 */
[----:B------:R-:W-:Y:S01]  /*5650*/  UMOV UR10, UR11 ;  /* 0x0000000b000a7c82 */ /* 0x000fe20008000000 */
[----:B------:R-:W-:Y:S02]  /*5660*/  @UP2 USHF.R.U32.HI UR4, URZ, UR41, UR5 ;  /* 0x00000029ff042299 */ /* 0x000fe40008011605 */
[----:B------:R-:W-:Y:S02]  /*5670*/  @UP2 USHF.R.U32.HI UR7, URZ, UR41, UR10 ;  /* 0x00000029ff072299 */ /* 0x000fe4000801160a */
[----:B------:R-:W-:Y:S02]  /*5680*/  UIMAD UR4, UR42, UR4, URZ ;  /* 0x000000042a0472a4 */ /* 0x000fe4000f8e02ff */
        /* <DEDUP_REMOVED lines=8> */
[----:B------:R-:W-:Y:S02]  /*5710*/  USEL UR11, UR6, UR4, !UP2 ;  /* 0x00000004060b7287 */ /* 0x000fe4000d000000 */
[----:B------:R-:W-:Y:S02]  /*5720*/  UIADD3 UR8, UPT, UPT, -UR5, URZ, URZ ;  /* 0x000000ff05087290 */ /* 0x000fe4000fffe1ff */
[----:B------:R-:W-:Y:S01]  /*5730*/  UIADD3 UR10, UPT, UPT, -UR11, URZ, URZ ;  /* 0x000000ff0b0a7290 */ /* 0x000fe2000fffe1ff */
[----:B------:R-:W-:Y:S01]  /*5740*/  @!UP0 UMOV UR4, UR9 ;  /* 0x0000000900048c82 */ /* 0x000fe20008000000 */
[----:B------:R-:W-:Y:S02]  /*5750*/  UIADD3 UR9, UPT, UPT, -UR6, URZ, URZ ;  /* 0x000000ff06097290 */ /* 0x000fe4000fffe1ff */
[----:B------:R-:W-:Y:S02]  /*5760*/  @!UP0 USHF.R.U32.HI UR4, URZ, UR41, UR4 ;  /* 0x00000029ff048299 */ /* 0x000fe40008011604 */
[----:B------:R-:W-:Y:S02]  /*5770*/  UIMAD UR10, UR42, UR10, UR6 ;  /* 0x0000000a2a0a72a4 */ /* 0x000fe4000f8e0206 */
[----:B------:R-:W-:Y:S04]  /*5780*/  @!UP0 USEL UR4, UR5, UR4, !UP2 ;  /* 0x0000000405048287 */ /* 0x000fe8000d000000 */
[----:B------:R-:W-:Y:S02]  /*5790*/  @!UP0 UIMAD UR10, UR7, UR10, UR4 ;  /* 0x0000000a070a82a4 */ /* 0x000fe4000f8e0204 */
[----:B------:R-:W-:Y:S02]  /*57a0*/  @!UP0 UIADD3 UR11, UPT, UPT, UR11, -UR4, URZ ;  /* 0x800000040b0b8290 */ /* 0x000fe4000fffe0ff */
[----:B------:R-:W-:Y:S02]  /*57b0*/  UIMAD UR7, UR43, UR8, UR38 ;  /* 0x000000082b0772a4 */ /* 0x000fe4000f8e0226 */
[----:B------:R-:W-:Y:S02]  /*57c0*/  @!UP0 UIMAD UR6, UR11, UR42, UR5 ;  /* 0x0000002a0b0682a4 */ /* 0x000fe4000f8e0205 */
[----:B------:R-:W-:Y:S01]  /*57d0*/  UIMAD UR4, UR58, UR9, UR37 ;  /* 0x000000093a0472a4 */ /* 0x000fe2000f8e0225 */
[----:B------:R-:W-:Y:S02]  /*57e0*/  @!UP0 UMOV UR5, UR10 ;  /* 0x0000000a00058c82 */ /* 0x000fe40008000000 */
[----:B------:R-:W-:Y:S02]  /*57f0*/  UIMAD UR38, UR5, UR43, UR7 ;  /* 0x0000002b052672a4 */ /* 0x000fe4000f8e0207 */
[----:B------:R-:W-:Y:S11]  /*5800*/  UIMAD UR37, UR6, UR58, UR4 ;  /* 0x0000003a062572a4 */ /* 0x000ff6000f8e0204 */
[----:B------:R-:W-:Y:S01]  /*5810*/  @!UPT UIADD3 URZ, UPT, UPT, URZ, URZ, URZ ;  /* 0x000000fffffff290 */ /* 0x000fe2000fffe0ff */
.L_x_91:
[----:B------:R-:W-:Y:S01]  /*5820*/  UISETP.NE.AND UP0, UPT, UR39, 0x1, UPT ;  /* 0x000000012700788c */ /* 0x000fe2000bf05270 */
[----:B------:R-:W-:Y:S01]  /*5830*/  LOP3.LUT P0, RZ, R84, 0x1b0, RZ, 0xc0, !PT ;  /* 0x000001b054ff7812 */ /* 0x000fe2000780c0ff */
[----:B------:R-:W-:Y:S01]  /*5840*/  USHF.L.U32 UR50, UR16, 0x7, URZ ;  /* 0x0000000710327899 */ /* 0x000fe200080006ff */
[----:B------:R-:W-:Y:S01]  /*5850*/  BSSY.RECONVERGENT B6, `(.L_x_92) ;  /* 0x0000034000067945 */ /* 0x000fe20003800200 */
[----:B------:R-:W-:Y:S01]  /*5860*/  USHF.L.U32 UR49, UR20, 0x7, URZ ;  /* 0x0000000714317899 */ /* 0x000fe200080006ff */
[----:B------:R-:W-:Y:S06]  /*5870*/  IADD3 R86, PT, PT, R86, 0x1, RZ ;  /* 0x0000000156567810 */ /* 0x000fec0007ffe0ff */
[----:B------:R-:W2:Y:S01]  /*5880*/  @!UP0 LDCU.128 UR12, c[0x0][0xb10] ;  /* 0x00016200ff0c87ac */ /* 0x000ea20008000c00 */
[----:B------:R-:W3:Y:S01]  /*5890*/  @!UP0 LDCU UR5, c[0x0][0xb0c] ;  /* 0x00016180ff0587ac */ /* 0x000ee20008000800 */
[----:B------:R-:W4:Y:S01]  /*58a0*/  @!UP0 LDCU UR10, c[0x0][0xb20] ;  /* 0x00016400ff0a87ac */ /* 0x000f220008000800 */
[----:B--2---:R-:W-:Y:S02]  /*58b0*/  UIMAD.WIDE.U32 UR8, UR38, UR12, URZ ;  /* 0x0000000c260872a5 */ /* 0x004fe4000f8e00ff */
[----:B------:R-:W-:Y:S02]  /*58c0*/  UIMAD.WIDE.U32 UR6, UR37, UR15, URZ ;  /* 0x0000000f250672a5 */ /* 0x000fe4000f8e00ff */
[----:B------:R-:W-:Y:S03]  /*58d0*/  @!UP0 UISETP.NE.AND UP1, UPT, UR14, 0x1, UPT ;  /* 0x000000010e00888c */ /* 0x000fe6000bf25270 */
[----:B------:R-:W-:Y:S01]  /*58e0*/  @!UP0 UMOV UR4, UR9 ;  /* 0x0000000900048c82 */ /* 0x000fe20008000000 */
[----:B---3--:R-:W-:Y:S02]  /*58f0*/  @!UP0 UISETP.NE.AND UP2, UPT, UR5, 0x1, UPT ;  /* 0x000000010500888c */ /* 0x008fe4000bf45270 */
[----:B------:R-:W-:Y:S01]  /*5900*/  @!UP0 USHF.R.U32.HI UR4, URZ, UR13, UR4 ;  /* 0x0000000dff048299 */ /* 0x000fe20008011604 */
[----:B------:R-:W-:Y:S02]  /*5910*/  @!UP0 UMOV UR6, UR7 ;  /* 0x0000000700068c82 */ /* 0x000fe40008000000 */
[----:B----4-:R-:W-:Y:S02]  /*5920*/  @!UP0 USHF.R.U32.HI UR6, URZ, UR10, UR6 ;  /* 0x0000000aff068299 */ /* 0x010fe40008011606 */
[----:B------:R-:W-:Y:S02]  /*5930*/  @!UP0 USEL UR7, UR38, UR4, !UP2 ;  /* 0x0000000426078287 */ /* 0x000fe4000d000000 */
[----:B------:R-:W-:Y:S04]  /*5940*/  @!UP0 USEL UR6, UR37, UR6, !UP1 ;  /* 0x0000000625068287 */ /* 0x000fe8000c800000 */
[----:B------:R-:W-:Y:S02]  /*5950*/  @!UP0 UIADD3 UR4, UPT, UPT, -UR7, UR6, URZ ;  /* 0x0000000607048290 */ /* 0x000fe4000fffe1ff */
[----:B------:R-:W-:Y:S02]  /*5960*/  @!UP0 UIADD3 UR6, UPT, UPT, UR7, -UR6, URZ ;  /* 0x8000000607068290 */ /* 0x000fe4000fffe0ff */
[----:B------:R-:W-:Y:S02]  /*5970*/  @!UP0 UIMAD UR38, UR4, UR5, UR38 ;  /* 0x00000005042682a4 */ /* 0x000fe4000f8e0226 */
[----:B------:R-:W-:Y:S01]  /*5980*/  @!UP0 UIMAD UR37, UR6, UR14, UR37 ;  /* 0x0000000e062582a4 */ /* 0x000fe2000f8e0225 */
[----:B------:R-:W-:Y:S11]  /*5990*/  @!P0 BRA `(.L_x_93) ;  /* 0x00000000007c8947 */ /* 0x000ff60003800000 */
[----:B------:R-:W2:Y:S01]  /*59a0*/  LDCU.64 UR8, c[0x4][0x80] ;  /* 0x01001000ff0877ac */ /* 0x000ea20008000a00 */
[----:B------:R-:W-:Y:S01]  /*59b0*/  MOV R2, 0x0 ;  /* 0x0000000000027802 */ /* 0x000fe20000000f00 */
[----:B------:R-:W-:Y:S02]  /*59c0*/  HFMA2 R12, -RZ, RZ, 0, 5.9604644775390625e-08 ;  /* 0x00000001ff0c7431 */ /* 0x000fe400000001ff */
[----:B------:R-:W-:Y:S01]  /*59d0*/  IMAD.MOV.U32 R8, RZ, RZ, 0x70 ;  /* 0x00000070ff087424 */ /* 0x000fe200078e00ff */
[----:B------:R3:W4:Y:S01]  /*59e0*/  LDC.64 R14, c[0x4][R2] ;  /* 0x01000000020e7b82 */ /* 0x0007220000000a00 */
[----:B------:R-:W1:Y:S01]  /*59f0*/  LDCU.64 UR6, c[0x4][0x88] ;  /* 0x01001100ff0677ac */ /* 0x000e620008000a00 */
[----:B------:R-:W-:Y:S01]  /*5a00*/  IMAD.MOV.U32 R13, RZ, RZ, RZ ;  /* 0x000000ffff0d7224 */ /* 0x000fe200078e00ff */
[----:B------:R-:W1:Y:S01]  /*5a10*/  LDCU.64 UR4, c[0x4][0x8] ;  /* 0x01000100ff0477ac */ /* 0x000e620008000a00 */
[----:B--2---:R-:W-:Y:S01]  /*5a20*/  MOV R5, UR9 ;  /* 0x0000000900057c02 */ /* 0x004fe20008000f00 */
[----:B------:R-:W-:Y:S01]  /*5a30*/  IMAD.U32 R4, RZ, RZ, UR8 ;  /* 0x00000008ff047e24 */ /* 0x000fe2000f8e00ff */
[----:B-1----:R-:W-:Y:S01]  /*5a40*/  MOV R7, UR7 ;  /* 0x0000000700077c02 */ /* 0x002fe20008000f00 */
[----:B------:R-:W-:Y:S01]  /*5a50*/  IMAD.U32 R6, RZ, RZ, UR6 ;  /* 0x00000006ff067e24 */ /* 0x000fe2000f8e00ff */
[----:B------:R-:W-:Y:S01]  /*5a60*/  MOV R11, UR5 ;  /* 0x00000005000b7c02 */ /* 0x000fe20008000f00 */
[----:B------:R-:W-:Y:S02]  /*5a70*/  IMAD.U32 R10, RZ, RZ, UR4 ;  /* 0x00000004ff0a7e24 */ /* 0x000fe4000f8e00ff */
[----:B------:R-:W-:Y:S07]  /*5a80*/  LEPC R20, `(.L_x_94) ;  /* 0x000000001014794e */ /* 0x000fee0000000000 */
[----:B---345:R-:W-:Y:S05]  /*5a90*/  CALL.ABS.NOINC R14 ;  /* 0x000000000e007343 */ /* 0x038fea0003c00000 */
.L_x_94:
[----:B------:R-:W1:Y:S01]  /*5aa0*/  LDCU.64 UR8, c[0x4][0x80] ;  /* 0x01001000ff0877ac */ /* 0x000e620008000a00 */
[----:B------:R-:W2:Y:S01]  /*5ab0*/  LDC.64 R2, c[0x4][R2] ;  /* 0x0100000002027b82 */ /* 0x000ea20000000a00 */
[----:B------:R-:W-:Y:S02]  /*5ac0*/  HFMA2 R12, -RZ, RZ, 0, 5.9604644775390625e-08 ;  /* 0x00000001ff0c7431 */ /* 0x000fe400000001ff */
[----:B------:R-:W-:Y:S02]  /*5ad0*/  IMAD.MOV.U32 R8, RZ, RZ, 0x70 ;  /* 0x00000070ff087424 */ /* 0x000fe400078e00ff */
[----:B------:R-:W-:Y:S01]  /*5ae0*/  IMAD.MOV.U32 R13, RZ, RZ, RZ ;  /* 0x000000ffff0d7224 */ /* 0x000fe200078e00ff */
[----:B------:R-:W3:Y:S01]  /*5af0*/  LDCU.64 UR6, c[0x4][0x88] ;  /* 0x01001100ff0677ac */ /* 0x000ee20008000a00 */
[----:B------:R-:W4:Y:S01]  /*5b00*/  LDCU.64 UR4, c[0x4][0x8] ;  /* 0x01000100ff0477ac */ /* 0x000f220008000a00 */
[----:B-1----:R-:W-:Y:S02]  /*5b10*/  MOV R4, UR8 ;  /* 0x0000000800047c02 */ /* 0x002fe40008000f00 */
[----:B------:R-:W-:Y:S02]  /*5b20*/  MOV R5, UR9 ;  /* 0x0000000900057c02 */ /* 0x000fe40008000f00 */
[----:B---3--:R-:W-:Y:S01]  /*5b30*/  MOV R7, UR7 ;  /* 0x0000000700077c02 */ /* 0x008fe20008000f00 */
[----:B------:R-:W-:Y:S01]  /*5b40*/  IMAD.U32 R6, RZ, RZ, UR6 ;  /* 0x00000006ff067e24 */ /* 0x000fe2000f8e00ff */
[----:B----4-:R-:W-:Y:S01]  /*5b50*/  MOV R11, UR5 ;  /* 0x00000005000b7c02 */ /* 0x010fe20008000f00 */
[----:B------:R-:W-:Y:S02]  /*5b60*/  IMAD.U32 R10, RZ, RZ, UR4 ;  /* 0x00000004ff0a7e24 */ /* 0x000fe4000f8e00ff */
[----:B------:R-:W-:Y:S07]  /*5b70*/  LEPC R20, `(.L_x_93) ;  /* 0x000000001014794e */ /* 0x000fee0000000000 */
[----:B--2---:R-:W-:Y:S05]  /*5b80*/  CALL.ABS.NOINC R2 ;  /* 0x0000000002007343 */ /* 0x004fea0003c00000 */
.L_x_93:
[----:B------:R-:W-:Y:S05]  /*5b90*/  BSYNC.RECONVERGENT B6 ;  /* 0x0000000000067941 */ /* 0x000fea0003800200 */
.L_x_92:
[----:B------:R-:W-:Y:S02]  /*5ba0*/  R2UR UR6, R83 ;  /* 0x00000000530672ca */ /* 0x000fe400000e0000 */
[----:B------:R-:W-:Y:S02]  /*5bb0*/  R2UR UR5, R97 ;  /* 0x00000000610572ca */ /* 0x000fe400000e0000 */
[----:B------:R-:W-:Y:S02]  /*5bc0*/  R2UR UR4, R96 ;  /* 0x00000000600472ca */ /* 0x000fe400000e0000 */
[----:B------:R-:W-:Y:S02]  /*5bd0*/  ISETP.NE.U32.AND P4, PT, R78, RZ, PT ;  /* 0x000000ff4e00720c */ /* 0x000fe40003f85070 */
[----:B------:R-:W-:Y:S02]  /*5be0*/  ISETP.NE.U32.AND P2, PT, RZ, UR54, PT ;  /* 0x00000036ff007c0c */ /* 0x000fe4000bf45070 */
[----:B------:R-:W-:Y:S02]  /*5bf0*/  ISETP.NE.AND.EX P4, PT, R79, RZ, PT, P4 ;  /* 0x000000ff4f00720c */ /* 0x000fe40003f85340 */
[----:B------:R-:W-:Y:S01]  /*5c00*/  ISETP.NE.AND.EX P2, PT, RZ, UR55, PT, P2 ;  /* 0x00000037ff007c0c */ /* 0x000fe2000bf45320 */
[----:B------:R-:W-:Y:S02]  /*5c10*/  UISETP.NE.AND UP2, UPT, UR6, URZ, UPT ;  /* 0x000000ff0600728c */ /* 0x000fe4000bf45270 */
[----:B------:R-:W-:Y:S04]  /*5c20*/  UISETP.NE.U32.AND UP0, UPT, UR5, URZ, UPT ;  /* 0x000000ff0500728c */ /* 0x000fe8000bf05070 */
[----:B------:R-:W-:Y:S01]  /*5c30*/  UISETP.NE.AND.EX UP1, UPT, UR4, URZ, UPT, UP0 ;  /* 0x000000ff0400728c */ /* 0x000fe2000bf25300 */
[----:B------:R-:W-:Y:S01]  /*5c40*/  PLOP3.LUT P1, PT, PT, PT, UP2, 0x80, 0x8 ;  /* 0x000000000008781c */ /* 0x000fe20003f2f028 */
[----:B------:R-:W-:Y:S03]  /*5c50*/  UPLOP3.LUT UP0, UPT, UPT, UPT, UPT, 0x40, 0x4 ;  /* 0x000000000004789c */ /* 0x000fe60003f0e870 */
[----:B------:R-:W-:Y:S06]  /*5c60*/  @UP2 UPLOP3.LUT UP0, UPT, UPT, UPT, UP1, 0x80, 0x8 ;  /* 0x000000000008289c */ /* 0x000fec0003f0f010 */
[----:B------:R-:W-:Y:S01]  /*5c70*/  PLOP3.LUT P0, PT, PT, PT, UP0, 0x80, 0x8 ;  /* 0x000000000008781c */ /* 0x000fe20003f0f008 */
[----:B------:R-:W-:Y:S01]  /*5c80*/  @!UPT UIADD3 URZ, UPT, UPT, URZ, URZ, URZ ;  /* 0x000000fffffff290 */ /* 0x000fe2000fffe0ff */
[----:B------:R-:W-:Y:S11]  /*5c90*/  BRA.U !UP1, `(.L_x_95) ;  /* 0x0000000109407547 */ /* 0x000ff6000b800000 */
[----:B------:R-:W-:Y:S01]  /*5ca0*/  UISETP.NE.U32.AND UP0, UPT, UR54, URZ, UPT ;  /* 0x000000ff3600728c */ /* 0x000fe2000bf05070 */
[----:B------:R-:W-:Y:S01]  /*5cb0*/  R2UR UR6, R97 ;  /* 0x00000000610672ca */ /* 0x000fe200000e0000 */
[----:B------:R-:W2:Y:S01]  /*5cc0*/  LDCU.64 UR8, c[0x0][0x358] ;  /* 0x00006b00ff0877ac */ /* 0x000ea20008000a00 */
[----:B------:R-:W-:Y:S02]  /*5cd0*/  HFMA2 R80, -RZ, RZ, 0, 5.9604644775390625e-08 ;  /* 0x00000001ff507431 */ /* 0x000fe400000001ff */
[----:B-1----:R-:W-:Y:S01]  /*5ce0*/  IMAD.MOV.U32 R0, RZ, RZ, 0x1 ;  /* 0x00000001ff007424 */ /* 0x002fe200078e00ff */
[----:B------:R-:W-:Y:S06]  /*5cf0*/  UISETP.NE.AND.EX UP0, UPT, UR55, URZ, UPT, UP0 ;  /* 0x000000ff3700728c */ /* 0x000fec000bf05300 */
[----:B------:R-:W-:Y:S05]  /*5d00*/  PLOP3.LUT P3, PT, PT, PT, UP0, 0x80, 0x8 ;  /* 0x000000000008781c */ /* 0x000fea0003f6f008 */
[----:B------:R-:W1:Y:S01]  /*5d10*/  @UP0 LDCU.64 UR4, c[0x0][0x888] ;  /* 0x00011100ff0407ac */ /* 0x000e620008000a00 */
[----:B------:R-:W-:Y:S07]  /*5d20*/  @UP0 UIMAD UR6, UR36, UR6, URZ ;  /* 0x00000006240602a4 */ /* 0x000fee000f8e02ff */
[----:B------:R-:W-:Y:S01]  /*5d30*/  @!P3 PRMT R80, R0, 0x7610, R80 ;  /* 0x000076100050b816 */ /* 0x000fe20000000050 */
[----:B-1----:R-:W-:Y:S06]  /*5d40*/  @UP0 UIMAD.WIDE UR4, UR6, 0x4, UR4 ;  /* 0x00000004060408a5 */ /* 0x002fec000f8e0204 */
[----:B------:R-:W-:Y:S02]  /*5d50*/  IMAD.U32 R2, RZ, RZ, UR4 ;  /* 0x00000004ff027e24 */ /* 0x000fe4000f8e00ff */
[----:B------:R-:W-:Y:S03]  /*5d60*/  IMAD.U32 R3, RZ, RZ, UR5 ;  /* 0x00000005ff037e24 */ /* 0x000fe6000f8e00ff */
[----:B------:R-:W1:Y:S02]  /*5d70*/  @!UP0 LDCU UR4, c[0x0][0x880] ;  /* 0x00011000ff0487ac */ /* 0x000e640008000800 */
[----:B--2--5:R2:W5:Y:S02]  /*5d80*/  @P3 LDG.E R41, desc[UR8][R2.64] ;  /* 0x0000000802293981 */ /* 0x024564000c1e1900 */
[----:B-12---:R-:W-:Y:S02]  /*5d90*/  @!P3 MOV R41, UR4 ;  /* 0x000000040029bc02 */ /* 0x006fe40008000f00 */
.L_x_95:
[----:B------:R-:W-:Y:S05]  /*5da0*/  @!P4 BRA `(.L_x_96) ;  /* 0x000000000024c947 */ /* 0x000fea0003800000 */
[----:B------:R-:W-:Y:S01]  /*5db0*/  ISETP.NE.U32.AND P3, PT, R76, RZ, PT ;  /* 0x000000ff4c00720c */ /* 0x000fe20003f65070 */
[----:B------:R-:W2:Y:S03]  /*5dc0*/  LDCU.64 UR4, c[0x0][0x358] ;  /* 0x00006b00ff0477ac */ /* 0x000ea60008000a00 */
[----:B------:R-:W-:Y:S11]  /*5dd0*/  ISETP.NE.AND.EX P3, PT, R77, RZ, PT, P3 ;  /* 0x000000ff4d00720c */ /* 0x000ff60003f65330 */
[----:B------:R-:W-:Y:S02]  /*5de0*/  @!UPT UIADD3 URZ, UPT, UPT, URZ, URZ, URZ ;  /* 0x000000fffffff290 */ /* 0x000fe4000fffe0ff */
[----:B------:R-:W3:Y:S01]  /*5df0*/  @P3 LDC.64 R2, c[0x0][0x8a8] ;  /* 0x00022a00ff023b82 */ /* 0x000ee20000000a00 */
[----:B-1----:R-:W-:Y:S04]  /*5e00*/  @P3 IMAD R0, R78, UR36, RZ ;  /* 0x000000244e003c24 */ /* 0x002fe8000f8e02ff */
[----:B---3--:R-:W-:Y:S05]  /*5e10*/  @P3 IMAD.WIDE R2, R0, 0x4, R2 ;  /* 0x0000000400023825 */ /* 0x008fea00078e0202 */
[----:B--2--5:R2:W5:Y:S02]  /*5e20*/  @P3 LDG.E R38, desc[UR4][R2.64] ;  /* 0x0000000402263981 */ /* 0x024564000c1e1900 */
[----:B--2---:R-:W3:Y:S02]  /*5e30*/  @!P3 LDC R38, c[0x0][0x8a0] ;  /* 0x00022800ff26bb82 */ /* 0x004ee40000000800 */
.L_x_96:
[----:B-----5:R-:W-:Y:S01]  /*5e40*/  FSETP.NEU.AND P3, PT, R41, RZ, PT ;  /* 0x000000ff2900720b */ /* 0x020fe20003f6d000 */
[----:B------:R-:W-:Y:S01]  /*5e50*/  BSSY B1, `(.L_x_97) ;  /* 0x0000039000017945 */ /* 0x000fe20003800000 */
[----:B------:R-:W-:Y:S01]  /*5e60*/  SEL R3, RZ, 0xffffffff, P2 ;  /* 0xffffffffff037807 */ /* 0x000fe20001000000 */
[----:B------:R-:W-:Y:S01]  /*5e70*/  IMAD.MOV.U32 R47, RZ, RZ, 0x1 ;  /* 0x00000001ff2f7424 */ /* 0x000fe200078e00ff */
[----:B------:R-:W-:Y:S01]  /*5e80*/  @P1 LOP3.LUT P2, RZ, R80, 0xff, RZ, 0xc0, !PT ;  /* 0x000000ff50ff1812 */ /* 0x000fe2000784c0ff */
[----:B------:R-:W-:Y:S01]  /*5e90*/  IMAD R39, R36, 0x80, R37 ;  /* 0x0000008024277824 */ /* 0x000fe200078e0225 */
[----:B------:R-:W-:Y:S01]  /*5ea0*/  @P1 SEL R2, RZ, 0xffffffff, P3 ;  /* 0xffffffffff021807 */ /* 0x000fe20001800000 */
[----:B------:R-:W-:Y:S01]  /*5eb0*/  IMAD R87, R94, -0x10, R92 ;  /* 0xfffffff05e577824 */ /* 0x000fe200078e025c */
[----:B------:R-:W-:Y:S01]  /*5ec0*/  LOP3.LUT R90, R90, 0x1, RZ, 0x3c, !PT ;  /* 0x000000015a5a7812 */ /* 0x000fe200078e3cff */
[----:B------:R-:W-:Y:S01]  /*5ed0*/  IMAD.MOV.U32 R46, RZ, RZ, RZ ;  /* 0x000000ffff2e7224 */ /* 0x000fe200078e00ff */
[----:B------:R-:W-:Y:S02]  /*5ee0*/  @P0 SEL R2, R3, R2, !P2 ;  /* 0x0000000203020207 */ /* 0x000fe40005000000 */
[----:B------:R-:W-:Y:S02]  /*5ef0*/  CS2R R74, SRZ ;  /* 0x00000000004a7805 */ /* 0x000fe4000001ff00 */
[----:B------:R-:W-:Y:S02]  /*5f00*/  LEA R99, R36, UR44, 0x3 ;  /* 0x0000002c24637c11 */ /* 0x000fe4000f8e18ff */
[----:B------:R-:W-:Y:S02]  /*5f10*/  CS2R R72, SRZ ;  /* 0x0000000000487805 */ /* 0x000fe4000001ff00 */
[----:B------:R-:W-:Y:S02]  /*5f20*/  @P1 LOP3.LUT R2, R2, 0x1, RZ, 0xc0, !PT ;  /* 0x0000000102021812 */ /* 0x000fe400078ec0ff */
[----:B------:R-:W-:Y:S02]  /*5f30*/  CS2R R66, SRZ ;  /* 0x0000000000427805 */ /* 0x000fe4000001ff00 */
[----:B-1----:R-:W-:Y:S02]  /*5f40*/  SHF.L.U32 R0, R89, 0x1f, RZ ;  /* 0x0000001f59007819 */ /* 0x002fe400000006ff */
[----:B------:R-:W-:Y:S02]  /*5f50*/  CS2R R64, SRZ ;  /* 0x0000000000407805 */ /* 0x000fe4000001ff00 */
[----:B------:R-:W-:Y:S02]  /*5f60*/  ISETP.NE.U32.OR P5, PT, R2, 0x1, !P1 ;  /* 0x000000010200780c */ /* 0x000fe40004fa5470 */
[----:B------:R-:W-:Y:S02]  /*5f70*/  CS2R R58, SRZ ;  /* 0x00000000003a7805 */ /* 0x000fe4000001ff00 */
[----:B------:R-:W-:Y:S02]  /*5f80*/  PLOP3.LUT P2, PT, PT, PT, UP1, 0x80, 0x8 ;  /* 0x000000000008781c */ /* 0x000fe40003f4f018 */
[----:B------:R-:W-:Y:S02]  /*5f90*/  CS2R R56, SRZ ;  /* 0x0000000000387805 */ /* 0x000fe4000001ff00 */
[----:B------:R-:W-:Y:S02]  /*5fa0*/  LOP3.LUT P4, R85, R80, 0xff, RZ, 0xc0, !PT ;  /* 0x000000ff50557812 */ /* 0x000fe4000788c0ff */
[----:B------:R-:W-:Y:S02]  /*5fb0*/  CS2R R50, SRZ ;  /* 0x0000000000327805 */ /* 0x000fe4000001ff00 */
[----:B------:R-:W-:Y:S02]  /*5fc0*/  SEL R2, RZ, 0xffffffff, P3 ;  /* 0xffffffffff027807 */ /* 0x000fe40001800000 */
[----:B------:R-:W-:Y:S02]  /*5fd0*/  CS2R R48, SRZ ;  /* 0x0000000000307805 */ /* 0x000fe4000001ff00 */
[----:B------:R-:W-:Y:S02]  /*5fe0*/  P2R R98, PR, RZ, 0x20 ;  /* 0x00000020ff627803 */ /* 0x000fe40000000000 */
[----:B------:R-:W-:Y:S02]  /*5ff0*/  @P5 SHF.L.U32 R4, R90, 0x1f, RZ ;  /* 0x0000001f5a045819 */ /* 0x000fe400000006ff */
[----:B------:R-:W-:Y:S02]  /*6000*/  @P2 SEL R2, R3, R2, !P4 ;  /* 0x0000000203022207 */ /* 0x000fe40006000000 */
[----:B------:R-:W1:Y:S02]  /*6010*/  @P5 SYNCS.PHASECHK.TRANS64.TRYWAIT P1, [UR44+0x40], R4 ;  /* 0x00004004ff0055a7 */ /* 0x000e64000802112c */
[----:B------:R-:W-:Y:S04]  /*6020*/  LOP3.LUT R2, R2, 0x1, RZ, 0xc0, !PT ;  /* 0x0000000102027812 */ /* 0x000fe800078ec0ff */
[----:B------:R-:W-:Y:S04]  /*6030*/  ISETP.NE.U32.AND P2, PT, R2, 0x1, PT ;  /* 0x000000010200780c */ /* 0x000fe80003f45070 */
[----:B------:R-:W-:Y:S01]  /*6040*/  P2R R60, PR, RZ, 0x4 ;  /* 0x00000004ff3c7803 */ /* 0x000fe20000000000 */
[----:B------:R2:W4:Y:S01]  /*6050*/  SYNCS.PHASECHK.TRANS64.TRYWAIT P0, [R99+URZ+0xb0], R0 ;  /* 0x0000b000630075a7 */ /* 0x00052200080011ff */
[----:B-1----:R-:W-:Y:S01]  /*6060*/  @P5 SEL R47, RZ, 0x1, !P1 ;  /* 0x00000001ff2f5807 */ /* 0x002fe20004800000 */
[----:B--2---:R-:W-:Y:S06]  /*6070*/  @!P5 BRA `(.L_x_98) ;  /* 0x000000000058d947 */ /* 0x004fec0003800000 */
[----:B------:R-:W-:Y:S01]  /*6080*/  IMAD.MOV.U32 R75, RZ, RZ, RZ ;  /* 0x000000ffff4b7224 */ /* 0x000fe200078e00ff */
[----:B------:R-:W-:Y:S01]  /*6090*/  ISETP.NE.AND P1, PT, R47, RZ, PT ;  /* 0x000000ff2f00720c */ /* 0x000fe20003f25270 */
[----:B------:R-:W-:Y:S01]  /*60a0*/  BSSY B0, `(.L_x_99) ;  /* 0x000000c000007945 */ /* 0x000fe20003800000 */
[----:B------:R-:W-:Y:S02]  /*60b0*/  CS2R R50, SRZ ;  /* 0x0000000000327805 */ /* 0x000fe4000001ff00 */
[----:B------:R-:W-:Y:S02]  /*60c0*/  CS2R R48, SRZ ;  /* 0x0000000000307805 */ /* 0x000fe4000001ff00 */
[----:B------:R-:W-:Y:S02]  /*60d0*/  CS2R R58, SRZ ;  /* 0x00000000003a7805 */ /* 0x000fe4000001ff00 */
[----:B------:R-:W-:Y:S02]  /*60e0*/  CS2R R56, SRZ ;  /* 0x0000000000387805 */ /* 0x000fe4000001ff00 */
[----:B------:R-:W-:Y:S02]  /*60f0*/  CS2R R66, SRZ ;  /* 0x0000000000427805 */ /* 0x000fe4000001ff00 */
[----:B------:R-:W-:Y:S02]  /*6100*/  CS2R R64, SRZ ;  /* 0x0000000000407805 */ /* 0x000fe4000001ff00 */
[----:B------:R-:W-:Y:S01]  /*6110*/  CS2R R72, SRZ ;  /* 0x0000000000487805 */ /* 0x000fe2000001ff00 */
[----:B------:R-:W-:Y:S06]  /*6120*/  @P1 BRA `(.L_x_100) ;  /* 0x00000000000c1947 */ /* 0x000fec0003800000 */
[----:B------:R-:W-:Y:S04]  /*6130*/  SHF.L.U32 R3, R90, 0x1f, RZ ;  /* 0x0000001f5a037819 */ /* 0x000fe800000006ff */
[----:B------:R-:W1:Y:S02]  /*6140*/  SYNCS.PHASECHK.TRANS64.TRYWAIT P1, [UR44+0x40], R3 ;  /* 0x00004003ff0075a7 */ /* 0x000e64000802112c */
[----:B-1----:R-:W-:Y:S05]  /*6150*/  @!P1 BRA `(.L_x_101) ;  /* 0x0000003c00789947 */ /* 0x002fea0003800000 */
.L_x_100:
[----:B------:R-:W-:Y:S05]  /*6160*/  BSYNC B0 ;  /* 0x0000000000007941 */ /* 0x000fea0003800000 */
.L_x_99:
[----:B------:R-:W-:Y:S01]  /*6170*/  ISETP.NE.AND P1, PT, R60, RZ, PT ;  /* 0x000000ff3c00720c */ /* 0x000fe20003f25270 */
[----:B------:R-:W-:Y:S11]  /*6180*/  HFMA2 R46, -RZ, RZ, 0, 5.9604644775390625e-08 ;  /* 0x00000001ff2e7431 */ /* 0x000ff600000001ff */
[----:B------:R-:W-:Y:S01]  /*6190*/  @!UPT UIADD3 URZ, UPT, UPT, URZ, URZ, URZ ;  /* 0x000000fffffff290 */ /* 0x000fe2000fffe0ff */
[----:B------:R2:W1:Y:S04]  /*61a0*/  @P1 LDS.128 R48, [R93] ;  /* 0x000000005d301984 */ /* 0x0004680000000c00 */
[----:B------:R2:W1:Y:S04]  /*61b0*/  @P1 LDS.128 R56, [R92+0x10] ;  /* 0x000010005c381984 */ /* 0x0004680000000c00 */
[----:B------:R2:W1:Y:S04]  /*61c0*/  @P1 LDS.128 R64, [R91+0x20] ;  /* 0x000020005b401984 */ /* 0x0004680000000c00 */
[----:B------:R2:W1:Y:S02]  /*61d0*/  @P1 LDS.128 R72, [R87+0x30] ;  /* 0x0000300057481984 */ /* 0x0004640000000c00 */
.L_x_98:
[----:B------:R-:W-:Y:S05]  /*61e0*/  BSYNC B1 ;  /* 0x0000000000017941 */ /* 0x000fea0003800000 */
.L_x_97:
[----:B-1----:R-:W-:Y:S04]  /*61f0*/  SHF.R.U32.HI R2, RZ, 0x15, R39 ;  /* 0x00000015ff027819 */ /* 0x002fe80000011627 */
[----:B------:R-:W-:Y:S01]  /*6200*/  LOP3.LUT P1, RZ, R2, 0x3, R81, 0x48, !PT ;  /* 0x0000000302ff7812 */ /* 0x000fe20007824851 */
[----:B------:R-:W-:Y:S01]  /*6210*/  @!UPT UIADD3 URZ, UPT, UPT, URZ, URZ, URZ ;  /* 0x000000fffffff290 */ /* 0x000fe2000fffe0ff */
[----:B----4-:R-:W-:Y:S11]  /*6220*/  @P0 BRA `(.L_x_102) ;  /* 0x0000000000080947 */ /* 0x010ff60003800000 */
[----:B------:R-:W1:Y:S02]  /*6230*/  SYNCS.PHASECHK.TRANS64.TRYWAIT P0, [R99+URZ+0xb0], R0 ;  /* 0x0000b000630075a7 */ /* 0x000e6400080011ff */
[----:B-1----:R-:W-:Y:S05]  /*6240*/  @!P0 BRA `(.L_x_103) ;  /* 0x0000003c00548947 */ /* 0x002fea0003800000 */
.L_x_102:
[----:B------:R-:W-:Y:S05]  /*6250*/  @!P1 BRA `(.L_x_104) ;  /* 0x0000000000409947 */ /* 0x000fea0003800000 */
[----:B------:R-:W4:Y:S01]  /*6260*/  LDCU.64 UR8, c[0x4][0x70] ;  /* 0x01000e00ff0877ac */ /* 0x000f220008000a00 */
[----:B------:R-:W-:Y:S01]  /*6270*/  MOV R3, 0x0 ;  /* 0x0000000000037802 */ /* 0x000fe20000000f00 */
[----:B------:R-:W-:Y:S02]  /*6280*/  HFMA2 R12, -RZ, RZ, 0, 5.9604644775390625e-08 ;  /* 0x00000001ff0c7431 */ /* 0x000fe400000001ff */
[----:B------:R-:W-:Y:S02]  /*6290*/  IMAD.MOV.U32 R8, RZ, RZ, 0x192 ;  /* 0x00000192ff087424 */ /* 0x000fe400078e00ff */
[----:B------:R-:W-:Y:S01]  /*62a0*/  IMAD.MOV.U32 R13, RZ, RZ, RZ ;  /* 0x000000ffff0d7224 */ /* 0x000fe200078e00ff */
[----:B------:R-:W5:Y:S01]  /*62b0*/  LDCU.64 UR6, c[0x4][0x78] ;  /* 0x01000f00ff0677ac */ /* 0x000f620008000a00 */
[----:B------:R-:W1:Y:S01]  /*62c0*/  LDC.64 R2, c[0x4][R3] ;  /* 0x0100000003027b82 */ /* 0x000e620000000a00 */
[----:B------:R-:W2:Y:S01]  /*62d0*/  LDCU.64 UR4, c[0x4][0x10] ;  /* 0x01000200ff0477ac */ /* 0x000ea20008000a00 */
[----:B----4-:R-:W-:Y:S01]  /*62e0*/  MOV R5, UR9 ;  /* 0x0000000900057c02 */ /* 0x010fe20008000f00 */
[----:B------:R-:W-:Y:S01]  /*62f0*/  IMAD.U32 R4, RZ, RZ, UR8 ;  /* 0x00000008ff047e24 */ /* 0x000fe2000f8e00ff */
[----:B-----5:R-:W-:Y:S01]  /*6300*/  MOV R7, UR7 ;  /* 0x0000000700077c02 */ /* 0x020fe20008000f00 */
[----:B------:R-:W-:Y:S01]  /*6310*/  IMAD.U32 R6, RZ, RZ, UR6 ;  /* 0x00000006ff067e24 */ /* 0x000fe2000f8e00ff */
[----:B--2---:R-:W-:Y:S01]  /*6320*/  MOV R11, UR5 ;  /* 0x00000005000b7c02 */ /* 0x004fe20008000f00 */
[----:B------:R-:W-:Y:S02]  /*6330*/  IMAD.U32 R10, RZ, RZ, UR4 ;  /* 0x00000004ff0a7e24 */ /* 0x000fe4000f8e00ff */
[----:B------:R-:W-:Y:S07]  /*6340*/  LEPC R20, `(.L_x_104) ;  /* 0x000000001014794e */ /* 0x000fee0000000000 */
[----:B-1-3--:R-:W-:Y:S05]  /*6350*/  CALL.ABS.NOINC R2 ;  /* 0x0000000002007343 */ /* 0x00afea0003c00000 */
.L_x_104:
[----:B------:R-:W-:Y:S05]  /*6360*/  WARPSYNC.ALL ;  /* 0x0000000000007948 */ /* 0x000fea0003800000 */
[----:B------:R-:W-:Y:S01]  /*6370*/  R2UR UR4, R39 ;  /* 0x00000000270472ca */ /* 0x000fe200000e0000 */
[--C-:B------:R-:W-:Y:S01]  /*6380*/  HADD2.F32 R40, -RZ, R48.reuse.H0_H0 ;  /* 0x20000030ff287230 */ /* 0x100fe20000004100 */
[----:B------:R-:W-:Y:S01]  /*6390*/  ISETP.NE.AND P0, PT, R95, RZ, PT ;  /* 0x000000ff5f00720c */ /* 0x000fe20003f05270 */
[----:B------:R-:W-:Y:S01]  /*63a0*/  HADD2.F32 R43, -RZ, R48.H1_H1 ;  /* 0x30000030ff2b7230 */ /* 0x000fe20000004100 */
[----:B------:R-:W-:Y:S01]  /*63b0*/  BSSY.RECONVERGENT B0, `(.L_x_105) ;  /* 0x0000086000007945 */ /* 0x000fe20003800200 */
[----:B------:R-:W-:Y:S02]  /*63c0*/  HADD2.F32 R42, -RZ, R49.H0_H0 ;  /* 0x20000031ff2a7230 */ /* 0x000fe40000004100 */
[----:B------:R-:W-:Y:S02]  /*63d0*/  HADD2.F32 R45, -RZ, R51.H0_H0 ;  /* 0x20000033ff2d7230 */ /* 0x000fe40000004100 */
[----:B------:R-:W-:Y:S04]  /*63e0*/  HADD2.F32 R44, -RZ, R75.H1_H1 ;  /* 0x3000004bff2c7230 */ /* 0x000fe80000004100 */
[----:B------:R-:W1:Y:S02]  /*63f0*/  LDTM.x32 R4, tmem[UR4] ;  /* 0x00000004000479ee */ /* 0x000e6400082c0000 */
[C---:B-1-3--:R-:W-:Y:S01]  /*6400*/  FMUL R0, R38.reuse, R4 ;  /* 0x0000000426007220 */ /* 0x04afe20000400000 */
[C---:B------:R-:W-:Y:S01]  /*6410*/  FMUL R2, R38.reuse, R5 ;  /* 0x0000000526027220 */ /* 0x040fe20000400000 */
[C---:B------:R-:W-:Y:S01]  /*6420*/  FMUL R3, R38.reuse, R6 ;  /* 0x0000000626037220 */ /* 0x040fe20000400000 */
[C---:B------:R-:W-:Y:S01]  /*6430*/  FMUL R7, R38.reuse, R7 ;  /* 0x0000000726077220 */ /* 0x040fe20000400000 */
[C---:B------:R-:W-:Y:S01]  /*6440*/  FFMA R0, R41.reuse, R40, R0 ;  /* 0x0000002829007223 */ /* 0x040fe20000000000 */
[----:B------:R-:W-:Y:S02]  /*6450*/  HADD2.F32 R40, -RZ, R49.H1_H1 ;  /* 0x30000031ff287230 */ /* 0x000fe40000004100 */
[C---:B------:R-:W-:Y:S01]  /*6460*/  FFMA R2, R41.reuse, R43, R2 ;  /* 0x0000002b29027223 */ /* 0x040fe20000000002 */
[C---:B------:R-:W-:Y:S01]  /*6470*/  FFMA R3, R41.reuse, R42, R3 ;  /* 0x0000002a29037223 */ /* 0x040fe20000000003 */
[--C-:B------:R-:W-:Y:S02]  /*6480*/  HADD2.F32 R43, -RZ, R50.reuse.H0_H0 ;  /* 0x20000032ff2b7230 */ /* 0x100fe40000004100 */
[----:B------:R-:W-:Y:S01]  /*6490*/  FMUL R4, R38, R8 ;  /* 0x0000000826047220 */ /* 0x000fe20000400000 */
[----:B------:R-:W-:Y:S01]  /*64a0*/  HADD2.F32 R42, -RZ, R50.H1_H1 ;  /* 0x30000032ff2a7230 */ /* 0x000fe20000004100 */
[----:B------:R-:W-:Y:S01]  /*64b0*/  F2FP.F16.F32.PACK_AB R52, R2, R0 ;  /* 0x000000000234723e */ /* 0x000fe200000000ff */
[C---:B------:R-:W-:Y:S01]  /*64c0*/  FFMA R7, R41.reuse, R40, R7 ;  /* 0x0000002829077223 */ /* 0x040fe20000000007 */
[----:B------:R-:W-:Y:S01]  /*64d0*/  FFMA R4, R41, R43, R4 ;  /* 0x0000002b29047223 */ /* 0x000fe20000000004 */
[C---:B------:R-:W-:Y:S01]  /*64e0*/  FMUL R5, R38.reuse, R9 ;  /* 0x0000000926057220 */ /* 0x040fe20000400000 */
[C---:B------:R-:W-:Y:S01]  /*64f0*/  FMUL R6, R38.reuse, R10 ;  /* 0x0000000a26067220 */ /* 0x040fe20000400000 */
[----:B------:R-:W-:Y:S01]  /*6500*/  HADD2.F32 R40, -RZ, R51.H1_H1 ;  /* 0x30000033ff287230 */ /* 0x000fe20000004100 */
[----:B------:R-:W-:Y:S01]  /*6510*/  F2FP.F16.F32.PACK_AB R53, R7, R3 ;  /* 0x000000030735723e */ /* 0x000fe200000000ff */
[C---:B------:R-:W-:Y:S01]  /*6520*/  FFMA R5, R41.reuse, R42, R5 ;  /* 0x0000002a29057223 */ /* 0x040fe20000000005 */
[----:B------:R-:W-:Y:S01]  /*6530*/  FFMA R6, R41, R45, R6 ;  /* 0x0000002d29067223 */ /* 0x000fe20000000006 */
[C---:B------:R-:W-:Y:S01]  /*6540*/  FMUL R11, R38.reuse, R11 ;  /* 0x0000000b260b7220 */ /* 0x040fe20000400000 */
[--C-:B------:R-:W-:Y:S02]  /*6550*/  HADD2.F32 R43, -RZ, R56.reuse.H0_H0 ;  /* 0x20000038ff2b7230 */ /* 0x100fe40000004100 */
[C---:B------:R-:W-:Y:S01]  /*6560*/  FMUL R8, R38.reuse, R12 ;  /* 0x0000000c26087220 */ /* 0x040fe20000400000 */
[----:B------:R-:W-:Y:S01]  /*6570*/  F2FP.F16.F32.PACK_AB R54, R5, R4 ;  /* 0x000000040536723e */ /* 0x000fe200000000ff */
[C---:B------:R-:W-:Y:S01]  /*6580*/  FFMA R11, R41.reuse, R40, R11 ;  /* 0x00000028290b7223 */ /* 0x040fe2000000000b */
[----:B------:R-:W-:Y:S02]  /*6590*/  HADD2.F32 R40, -RZ, R56.H1_H1 ;  /* 0x30000038ff287230 */ /* 0x000fe40000004100 */
[----:B------:R-:W-:Y:S01]  /*65a0*/  FFMA R8, R41, R43, R8 ;  /* 0x0000002b29087223 */ /* 0x000fe20000000008 */
[C---:B------:R-:W-:Y:S01]  /*65b0*/  FMUL R9, R38.reuse, R13 ;  /* 0x0000000d26097220 */ /* 0x040fe20000400000 */
[--C-:B------:R-:W-:Y:S01]  /*65c0*/  HADD2.F32 R45, -RZ, R57.reuse.H0_H0 ;  /* 0x20000039ff2d7230 */ /* 0x100fe20000004100 */
[----:B------:R-:W-:Y:S01]  /*65d0*/  F2FP.F16.F32.PACK_AB R55, R11, R6 ;  /* 0x000000060b37723e */ /* 0x000fe200000000ff */
[C---:B------:R-:W-:Y:S01]  /*65e0*/  FMUL R10, R38.reuse, R14 ;  /* 0x0000000e260a7220 */ /* 0x040fe20000400000 */
[----:B------:R-:W-:Y:S02]  /*65f0*/  HADD2.F32 R42, -RZ, R57.H1_H1 ;  /* 0x30000039ff2a7230 */ /* 0x000fe40000004100 */
[C---:B------:R-:W-:Y:S01]  /*6600*/  FFMA R9, R41.reuse, R40, R9 ;  /* 0x0000002829097223 */ /* 0x040fe20000000009 */
[C---:B------:R-:W-:Y:S01]  /*6610*/  FMUL R15, R38.reuse, R15 ;  /* 0x0000000f260f7220 */ /* 0x040fe20000400000 */
[----:B------:R1:W-:Y:S01]  /*6620*/  STS.128 [R93], R52 ;  /* 0x000000345d007388 */ /* 0x0003e20000000c00 */
[----:B------:R-:W-:Y:S01]  /*6630*/  FFMA R10, R41, R45, R10 ;  /* 0x0000002d290a7223 */ /* 0x000fe2000000000a */
[--C-:B------:R-:W-:Y:S01]  /*6640*/  HADD2.F32 R40, -RZ, R58.reuse.H0_H0 ;  /* 0x2000003aff287230 */ /* 0x100fe20000004100 */
[----:B------:R-:W-:Y:S01]  /*6650*/  F2FP.F16.F32.PACK_AB R68, R9, R8 ;  /* 0x000000080944723e */ /* 0x000fe200000000ff */
[----:B------:R-:W-:Y:S01]  /*6660*/  FFMA R15, R41, R42, R15 ;  /* 0x0000002a290f7223 */ /* 0x000fe2000000000f */
[C---:B------:R-:W-:Y:S01]  /*6670*/  FMUL R12, R38.reuse, R16 ;  /* 0x00000010260c7220 */ /* 0x040fe20000400000 */
[----:B------:R-:W-:Y:S02]  /*6680*/  HADD2.F32 R42, -RZ, R58.H1_H1 ;  /* 0x3000003aff2a7230 */ /* 0x000fe40000004100 */
[C---:B------:R-:W-:Y:S01]  /*6690*/  FMUL R13, R38.reuse, R17 ;  /* 0x00000011260d7220 */ /* 0x040fe20000400000 */
[--C-:B------:R-:W-:Y:S01]  /*66a0*/  HADD2.F32 R43, -RZ, R59.reuse.H0_H0 ;  /* 0x2000003bff2b7230 */ /* 0x100fe20000004100 */
[----:B------:R-:W-:Y:S01]  /*66b0*/  F2FP.F16.F32.PACK_AB R69, R15, R10 ;  /* 0x0000000a0f45723e */ /* 0x000fe200000000ff */
[C---:B------:R-:W-:Y:S01]  /*66c0*/  FFMA R12, R41.reuse, R40, R12 ;  /* 0x00000028290c7223 */ /* 0x040fe2000000000c */
[C---:B------:R-:W-:Y:S01]  /*66d0*/  FFMA R13, R41.reuse, R42, R13 ;  /* 0x0000002a290d7223 */ /* 0x040fe2000000000d */
[C---:B------:R-:W-:Y:S01]  /*66e0*/  FMUL R14, R38.reuse, R18 ;  /* 0x00000012260e7220 */ /* 0x040fe20000400000 */
[----:B------:R-:W-:Y:S02]  /*66f0*/  HADD2.F32 R40, -RZ, R59.H1_H1 ;  /* 0x3000003bff287230 */ /* 0x000fe40000004100 */
[C---:B------:R-:W-:Y:S01]  /*6700*/  FMUL R19, R38.reuse, R19 ;  /* 0x0000001326137220 */ /* 0x040fe20000400000 */
[C---:B------:R-:W-:Y:S01]  /*6710*/  FMUL R16, R38.reuse, R20 ;  /* 0x0000001426107220 */ /* 0x040fe20000400000 */
[C---:B------:R-:W-:Y:S01]  /*6720*/  FFMA R14, R41.reuse, R43, R14 ;  /* 0x0000002b290e7223 */ /* 0x040fe2000000000e */
[--C-:B------:R-:W-:Y:S02]  /*6730*/  HADD2.F32 R43, -RZ, R64.reuse.H0_H0 ;  /* 0x20000040ff2b7230 */ /* 0x100fe40000004100 */
[C---:B------:R-:W-:Y:S01]  /*6740*/  FFMA R19, R41.reuse, R40, R19 ;  /* 0x0000002829137223 */ /* 0x040fe20000000013 */
[----:B------:R-:W-:Y:S02]  /*6750*/  HADD2.F32 R42, -RZ, R64.H1_H1 ;  /* 0x30000040ff2a7230 */ /* 0x000fe40000004100 */
[C---:B------:R-:W-:Y:S01]  /*6760*/  FMUL R17, R38.reuse, R21 ;  /* 0x0000001526117220 */ /* 0x040fe20000400000 */
[--C-:B------:R-:W-:Y:S02]  /*6770*/  HADD2.F32 R45, -RZ, R65.reuse.H0_H0 ;  /* 0x20000041ff2d7230 */ /* 0x100fe40000004100 */
[C---:B------:R-:W-:Y:S01]  /*6780*/  FMUL R18, R38.reuse, R22 ;  /* 0x0000001626127220 */ /* 0x040fe20000400000 */
[----:B------:R-:W-:Y:S02]  /*6790*/  HADD2.F32 R40, -RZ, R65.H1_H1 ;  /* 0x30000041ff287230 */ /* 0x000fe40000004100 */
[C---:B------:R-:W-:Y:S01]  /*67a0*/  FMUL R23, R38.reuse, R23 ;  /* 0x0000001726177220 */ /* 0x040fe20000400000 */
[C---:B------:R-:W-:Y:S01]  /*67b0*/  FFMA R16, R41.reuse, R43, R16 ;  /* 0x0000002b29107223 */ /* 0x040fe20000000010 */
[C---:B------:R-:W-:Y:S01]  /*67c0*/  FFMA R17, R41.reuse, R42, R17 ;  /* 0x0000002a29117223 */ /* 0x040fe20000000011 */
[C---:B------:R-:W-:Y:S01]  /*67d0*/  FFMA R18, R41.reuse, R45, R18 ;  /* 0x0000002d29127223 */ /* 0x040fe20000000012 */
[C---:B------:R-:W-:Y:S01]  /*67e0*/  FFMA R23, R41.reuse, R40, R23 ;  /* 0x0000002829177223 */ /* 0x040fe20000000017 */
[--C-:B------:R-:W-:Y:S02]  /*67f0*/  HADD2.F32 R43, -RZ, R66.reuse.H0_H0 ;  /* 0x20000042ff2b7230 */ /* 0x100fe40000004100 */
[C---:B------:R-:W-:Y:S01]  /*6800*/  FMUL R20, R38.reuse, R24 ;  /* 0x0000001826147220 */ /* 0x040fe20000400000 */
        /* <DEDUP_REMOVED lines=9> */
[----:B------:R-:W-:Y:S01]  /*68a0*/  FFMA R27, R41, R42, R27 ;  /* 0x0000002a291b7223 */ /* 0x000fe2000000001b */
[--C-:B------:R-:W-:Y:S02]  /*68b0*/  HADD2.F32 R40, -RZ, R72.reuse.H0_H0 ;  /* 0x20000048ff287230 */ /* 0x100fe40000004100 */
[C---:B------:R-:W-:Y:S01]  /*68c0*/  FMUL R24, R38.reuse, R28 ;  /* 0x0000001c26187220 */ /* 0x040fe20000400000 */
[----:B------:R-:W-:Y:S02]  /*68d0*/  HADD2.F32 R42, -RZ, R72.H1_H1 ;  /* 0x30000048ff2a7230 */ /* 0x000fe40000004100 */
[C---:B------:R-:W-:Y:S01]  /*68e0*/  FMUL R25, R38.reuse, R29 ;  /* 0x0000001d26197220 */ /* 0x040fe20000400000 */
[--C-:B------:R-:W-:Y:S02]  /*68f0*/  HADD2.F32 R43, -RZ, R73.reuse.H0_H0 ;  /* 0x20000049ff2b7230 */ /* 0x100fe40000004100 */
[C---:B------:R-:W-:Y:S01]  /*6900*/  FMUL R26, R38.reuse, R30 ;  /* 0x0000001e261a7220 */ /* 0x040fe20000400000 */
[----:B------:R-:W-:Y:S01]  /*6910*/  F2FP.F16.F32.PACK_AB R70, R13, R12 ;  /* 0x0000000c0d46723e */ /* 0x000fe200000000ff */
[----:B------:R-:W-:Y:S01]  /*6920*/  FFMA R24, R41, R40, R24 ;  /* 0x0000002829187223 */ /* 0x000fe20000000018 */
[----:B------:R-:W-:Y:S01]  /*6930*/  F2FP.F16.F32.PACK_AB R71, R19, R14 ;  /* 0x0000000e1347723e */ /* 0x000fe200000000ff */
[C---:B------:R-:W-:Y:S01]  /*6940*/  FFMA R25, R41.reuse, R42, R25 ;  /* 0x0000002a29197223 */ /* 0x040fe20000000019 */
[C---:B------:R-:W-:Y:S01]  /*6950*/  FFMA R26, R41.reuse, R43, R26 ;  /* 0x0000002b291a7223 */ /* 0x040fe2000000001a */
[----:B------:R-:W-:Y:S02]  /*6960*/  HADD2.F32 R40, -RZ, R73.H1_H1 ;  /* 0x30000049ff287230 */ /* 0x000fe40000004100 */
[C---:B------:R-:W-:Y:S01]  /*6970*/  FMUL R31, R38.reuse, R31 ;  /* 0x0000001f261f7220 */ /* 0x040fe20000400000 */
[----:B------:R1:W-:Y:S01]  /*6980*/  STS.128 [R92+0x10], R68 ;  /* 0x000010445c007388 */ /* 0x0003e20000000c00 */
[--C-:B------:R-:W-:Y:S02]  /*6990*/  HADD2.F32 R43, -RZ, R74.reuse.H0_H0 ;  /* 0x2000004aff2b7230 */ /* 0x100fe40000004100 */
[C---:B------:R-:W-:Y:S01]  /*69a0*/  FMUL R28, R38.reuse, R32 ;  /* 0x00000020261c7220 */ /* 0x040fe20000400000 */
[----:B------:R-:W-:Y:S02]  /*69b0*/  HADD2.F32 R42, -RZ, R74.H1_H1 ;  /* 0x3000004aff2a7230 */ /* 0x000fe40000004100 */
[C---:B------:R-:W-:Y:S01]  /*69c0*/  FMUL R29, R38.reuse, R33 ;  /* 0x00000021261d7220 */ /* 0x040fe20000400000 */
[----:B------:R-:W-:Y:S02]  /*69d0*/  HADD2.F32 R45, -RZ, R75.H0_H0 ;  /* 0x2000004bff2d7230 */ /* 0x000fe40000004100 */
[C---:B------:R-:W-:Y:S01]  /*69e0*/  FMUL R30, R38.reuse, R34 ;  /* 0x00000022261e7220 */ /* 0x040fe20000400000 */
[----:B------:R-:W-:Y:S01]  /*69f0*/  FFMA R31, R41, R40, R31 ;  /* 0x00000028291f7223 */ /* 0x000fe2000000001f */
[----:B------:R-:W-:Y:S01]  /*6a00*/  FMUL R35, R38, R35 ;  /* 0x0000002326237220 */ /* 0x000fe20000400000 */
[----:B------:R-:W-:Y:S01]  /*6a10*/  F2FP.F16.F32.PACK_AB R100, R17, R16 ;  /* 0x000000101164723e */ /* 0x000fe200000000ff */
[----:B------:R-:W-:Y:S01]  /*6a20*/  FFMA R28, R41, R43, R28 ;  /* 0x0000002b291c7223 */ /* 0x000fe2000000001c */
[----:B------:R-:W-:Y:S01]  /*6a30*/  F2FP.F16.F32.PACK_AB R101, R23, R18 ;  /* 0x000000121765723e */ /* 0x000fe200000000ff */
[----:B------:R-:W-:Y:S01]  /*6a40*/  FFMA R29, R41, R42, R29 ;  /* 0x0000002a291d7223 */ /* 0x000fe2000000001d */
[----:B------:R-:W-:Y:S01]  /*6a50*/  F2FP.F16.F32.PACK_AB R102, R21, R20 ;  /* 0x000000141566723e */ /* 0x000fe200000000ff */
[----:B------:R-:W-:Y:S01]  /*6a60*/  FFMA R30, R41, R45, R30 ;  /* 0x0000002d291e7223 */ /* 0x000fe2000000001e */
[----:B------:R-:W-:Y:S01]  /*6a70*/  F2FP.F16.F32.PACK_AB R103, R27, R22 ;  /* 0x000000161b67723e */ /* 0x000fe200000000ff */
[----:B------:R-:W-:Y:S01]  /*6a80*/  FFMA R35, R41, R44, R35 ;  /* 0x0000002c29237223 */ /* 0x000fe20000000023 */
[----:B------:R-:W-:Y:S02]  /*6a90*/  F2FP.F16.F32.PACK_AB R104, R25, R24 ;  /* 0x000000181968723e */ /* 0x000fe400000000ff */
[----:B------:R-:W-:Y:S01]  /*6aa0*/  F2FP.F16.F32.PACK_AB R105, R31, R26 ;  /* 0x0000001a1f69723e */ /* 0x000fe200000000ff */
[----:B------:R1:W-:Y:S01]  /*6ab0*/  STS.128 [R91+0x20], R100 ;  /* 0x000020645b007388 */ /* 0x0003e20000000c00 */
[----:B------:R-:W-:Y:S02]  /*6ac0*/  F2FP.F16.F32.PACK_AB R106, R29, R28 ;  /* 0x0000001c1d6a723e */ /* 0x000fe400000000ff */
[----:B------:R-:W-:Y:S05]  /*6ad0*/  F2FP.F16.F32.PACK_AB R107, R35, R30 ;  /* 0x0000001e236b723e */ /* 0x000fea00000000ff */
[----:B------:R1:W-:Y:S01]  /*6ae0*/  STS.128 [R87+0x30], R104 ;  /* 0x0000306857007388 */ /* 0x0003e20000000c00 */
[----:B------:R-:W-:Y:S01]  /*6af0*/  @!PT LDS RZ, [RZ] ;  /* 0x00000000fffff984 */ /* 0x000fe20000000800 */
[----:B------:R-:W-:Y:S01]  /*6b00*/  @!PT LDS RZ, [RZ] ;  /* 0x00000000fffff984 */ /* 0x000fe20000000800 */
[----:B------:R-:W-:Y:S01]  /*6b10*/  @!PT LDS RZ, [RZ] ;  /* 0x00000000fffff984 */ /* 0x000fe20000000800 */
[----:B------:R-:W-:Y:S01]  /*6b20*/  @!PT LDS RZ, [RZ] ;  /* 0x00000000fffff984 */ /* 0x000fe20000000800 */
[----:B------:R3:W-:Y:S07]  /*6b30*/  MEMBAR.ALL.CTA ;  /* 0x0000000000007992 */ /* 0x0007ee0000008000 */
[----:B---3--:R-:W3:Y:S02]  /*6b40*/  FENCE.VIEW.ASYNC.S ;  /* 0x00000000000073c6 */ /* 0x008ee40000000000 */
[----:B---3--:R-:W-:Y:S06]  /*6b50*/  BAR.SYNC.DEFER_BLOCKING 0x1, 0x80 ;  /* 0x0042000000007b1d */ /* 0x008fec0000010000 */
[----:B------:R-:W-:Y:S05]  /*6b60*/  @P0 BRA `(.L_x_106) ;  /* 0x0000000000280947 */ /* 0x000fea0003800000 */
[----:B------:R-:W3:Y:S01]  /*6b70*/  LDCU.64 UR6, c[0x0][0x348] ;  /* 0x00006900ff0677ac */ /* 0x000ee20008000a00 */
[----:B------:R-:W-:Y:S01]  /*6b80*/  UIADD3 UR4, UPT, UPT, UR44, 0x200, URZ ;  /* 0x000002002c047890 */ /* 0x000fe2000fffe0ff */
[----:B------:R-:W-:Y:S05]  /*6b90*/  UMOV UR51, UR36 ;  /* 0x0000002400337c82 */ /* 0x000fea0008000000 */
[----:B------:R-:W-:Y:S04]  /*6ba0*/  MOV R84, UR4 ;  /* 0x0000000400547c02 */ /* 0x000fe80008000f00 */
[----:B------:R-:W-:Y:S01]  /*6bb0*/  R2UR UR48, R84 ;  /* 0x00000000543072ca */ /* 0x000fe200000e0000 */
[----:B---3--:R-:W-:Y:S04]  /*6bc0*/  UIADD3 UR4, UP0, UPT, UR6, 0x680, URZ ;  /* 0x0000068006047890 */ /* 0x008fe8000ff1e0ff */
[----:B------:R-:W-:Y:S09]  /*6bd0*/  UIADD3.X UR5, UPT, UPT, URZ, UR7, URZ, UP0, !UPT ;  /* 0x00000007ff057290 */ /* 0x000ff200087fe4ff */
[----:B------:R3:W-:Y:S01]  /*6be0*/  UTMASTG.3D [UR48], [UR4] ;  /* 0x00000030040073b5 */ /* 0x0007e20008010000 */
[----:B------:R0:W-:Y:S01]  /*6bf0*/  UTMACMDFLUSH ;  /* 0x00000000000079b7 */ /* 0x0001e20000000000 */
[----:B---3--:R-:W-:Y:S04]  /*6c00*/  DEPBAR.LE SB0, 0x1 ;  /* 0x000080400000791a */ /* 0x008fe80000000000 */
.L_x_106:
[----:B------:R-:W-:Y:S05]  /*6c10*/  BSYNC.RECONVERGENT B0 ;  /* 0x0000000000007941 */ /* 0x000fea0003800200 */
.L_x_105:
[----:B------:R-:W-:Y:S01]  /*6c20*/  BAR.SYNC.DEFER_BLOCKING 0x1, 0x80 ;  /* 0x0042000000007b1d */ /* 0x000fe20000010000 */
[----:B------:R-:W-:Y:S01]  /*6c30*/  ISETP.NE.AND P1, PT, R98, RZ, PT ;  /* 0x000000ff6200720c */ /* 0x000fe20003f25270 */
[----:B------:R-:W-:Y:S01]  /*6c40*/  UISETP.NE.AND UP0, UPT, UR52, URZ, UPT ;  /* 0x000000ff3400728c */ /* 0x000fe2000bf05270 */
[----:B------:R-:W-:Y:S11]  /*6c50*/  LEA R3, R46, UR44, 0x3 ;  /* 0x0000002c2e037c11 */ /* 0x000ff6000f8e18ff */
[----:B------:R-:W-:Y:S01]  /*6c60*/  @P1 SHF.L.U32 R2, R90, 0x1f, RZ ;  /* 0x0000001f5a021819 */ /* 0x000fe200000006ff */
[----:B------:R-:W-:Y:S06]  /*6c70*/  BRA.U !UP0, `(.L_x_107) ;  /* 0x0000000108247547 */ /* 0x000fec000b800000 */
[----:B------:R-:W-:Y:S01]  /*6c80*/  IMAD.U32 R5, RZ, RZ, UR46 ;  /* 0x0000002eff057e24 */ /* 0x000fe2000f8e00ff */
[----:B------:R-:W-:Y:S01]  /*6c90*/  MOV R0, UR47 ;  /* 0x0000002f00007c02 */ /* 0x000fe20008000f00 */
[----:B------:R-:W-:Y:S03]  /*6ca0*/  UIADD3 UR4, UPT, UPT, UR46, 0x1, URZ ;  /* 0x000000012e047890 */ /* 0x000fe6000fffe0ff */
[----:B------:R-:W-:Y:S01]  /*6cb0*/  @P1 LEA R5, R5, UR44, 0x3 ;  /* 0x0000002c05051c11 */ /* 0x000fe2000f8e18ff */
[----:B------:R-:W-:Y:S04]  /*6cc0*/  UISETP.NE.AND UP0, UPT, UR4, 0x4, UPT ;  /* 0x000000040400788c */ /* 0x000fe8000bf05270 */
[----:B------:R-:W-:Y:S01]  /*6cd0*/  @P1 VIADD R5, R5, 0x60 ;  /* 0x0000006005051836 */ /* 0x000fe20000000000 */
[----:B------:R-:W-:Y:S04]  /*6ce0*/  USEL UR46, UR4, URZ, UP0 ;  /* 0x000000ff042e7287 */ /* 0x000fe80008000000 */
[----:B------:R-:W-:Y:S04]  /*6cf0*/  @P1 PRMT R0, R0, 0x654, R5 ;  /* 0x0000065400001816 */ /* 0x000fe80000000005 */
[----:B------:R3:W-:Y:S04]  /*6d00*/  @P1 SYNCS.ARRIVE.TRANS64.RED.A1T0 RZ, [R0+URZ], RZ ;  /* 0x000000ff00ff19a7 */ /* 0x0007e800081004ff */
.L_x_107:
[----:B------:R-:W4:Y:S01]  /*6d10*/  @P1 SYNCS.PHASECHK.TRANS64.TRYWAIT P0, [R3+URZ+0x40], R2 ;  /* 0x00004002030015a7 */ /* 0x000f2200080011ff */
[----:B------:R-:W-:Y:S01]  /*6d20*/  BSSY B1, `(.L_x_108) ;  /* 0x0000016000017945 */ /* 0x000fe20003800000 */
[----:B----4-:R-:W-:Y:S03]  /*6d30*/  @P1 SEL R47, RZ, 0x1, !P0 ;  /* 0x00000001ff2f1807 */ /* 0x010fe60004000000 */
[----:B------:R-:W-:Y:S05]  /*6d40*/  @!P1 BRA `(.L_x_109) ;  /* 0x00000000004c9947 */ /* 0x000fea0003800000 */
[----:B------:R-:W-:Y:S01]  /*6d50*/  ISETP.NE.AND P0, PT, R47, RZ, PT ;  /* 0x000000ff2f00720c */ /* 0x000fe20003f05270 */
[----:B------:R-:W-:Y:S01]  /*6d60*/  BSSY B0, `(.L_x_110) ;  /* 0x000000b000007945 */ /* 0x000fe20003800000 */
[----:B------:R-:W-:Y:S11]  /*6d70*/  ISETP.NE.AND P1, PT, R60, RZ, PT ;  /* 0x000000ff3c00720c */ /* 0x000ff60003f25270 */
[----:B------:R-:W-:Y:S02]  /*6d80*/  @!UPT UIADD3 URZ, UPT, UPT, URZ, URZ, URZ ;  /* 0x000000fffffff290 */ /* 0x000fe4000fffe0ff */
[C---:B------:R-:W-:Y:S01]  /*6d90*/  @P1 IMAD R6, R46.reuse, 0x2000, R93 ;  /* 0x000020002e061824 */ /* 0x040fe200078e025d */
[C---:B------:R-:W-:Y:S01]  /*6da0*/  @P1 LEA R4, R46.reuse, R91, 0xd ;  /* 0x0000005b2e041211 */ /* 0x040fe200078e68ff */
[C---:B------:R-:W-:Y:S02]  /*6db0*/  @P1 IMAD R5, R46.reuse, 0x2000, R92 ;  /* 0x000020002e051824 */ /* 0x040fe400078e025c */
[----:B------:R-:W-:Y:S01]  /*6dc0*/  @P1 IMAD R2, R46, 0x2000, R87 ;  /* 0x000020002e021824 */ /* 0x000fe200078e0257 */
[----:B------:R-:W-:Y:S06]  /*6dd0*/  @P0 BRA `(.L_x_111) ;  /* 0x00000000000c0947 */ /* 0x000fec0003800000 */
[----:B---3--:R-:W-:Y:S04]  /*6de0*/  SHF.L.U32 R0, R90, 0x1f, RZ ;  /* 0x0000001f5a007819 */ /* 0x008fe800000006ff */
[----:B------:R-:W3:Y:S02]  /*6df0*/  SYNCS.PHASECHK.TRANS64.TRYWAIT P0, [R3+URZ+0x40], R0 ;  /* 0x00004000030075a7 */ /* 0x000ee400080011ff */
[----:B---3--:R-:W-:Y:S05]  /*6e00*/  @!P0 BRA `(.L_x_112) ;  /* 0x0000003000788947 */ /* 0x008fea0003800000 */
.L_x_111:
[----:B------:R-:W-:Y:S05]  /*6e10*/  BSYNC B0 ;  /* 0x0000000000007941 */ /* 0x000fea0003800000 */
.L_x_110:
[----:B------:R-:W-:Y:S02]  /*6e20*/  ISETP.NE.AND P0, PT, R60, RZ, PT ;  /* 0x000000ff3c00720c */ /* 0x000fe40003f05270 */
[----:B------:R-:W-:Y:S11]  /*6e30*/  IADD3 R46, PT, PT, R46, 0x1, RZ ;  /* 0x000000012e2e7810 */ /* 0x000ff60007ffe0ff */
[----:B------:R4:W1:Y:S04]  /*6e40*/  @P0 LDS.128 R48, [R6] ;  /* 0x0000000006300984 */ /* 0x0008680000000c00 */
[----:B------:R4:W1:Y:S04]  /*6e50*/  @P0 LDS.128 R56, [R5+0x10] ;  /* 0x0000100005380984 */ /* 0x0008680000000c00 */
[----:B------:R4:W1:Y:S04]  /*6e60*/  @P0 LDS.128 R64, [R4+0x20] ;  /* 0x0000200004400984 */ /* 0x0008680000000c00 */
[----:B------:R4:W1:Y:S02]  /*6e70*/  @P0 LDS.128 R72, [R2+0x30] ;  /* 0x0000300002480984 */ /* 0x0008640000000c00 */
.L_x_109:
[----:B------:R-:W-:Y:S05]  /*6e80*/  BSYNC B1 ;  /* 0x0000000000017941 */ /* 0x000fea0003800000 */
.L_x_108:
[----:B---3--:R-:W-:Y:S05]  /*6e90*/  VIADD R0, R39, 0x20 ;  /* 0x0000002027007836 */ /* 0x008fea0000000000 */
[----:B------:R-:W-:Y:S04]  /*6ea0*/  SHF.R.U32.HI R0, RZ, 0x15, R0 ;  /* 0x00000015ff007819 */ /* 0x000fe80000011600 */
[----:B------:R-:W-:Y:S11]  /*6eb0*/  LOP3.LUT P0, RZ, R0, 0x3, R81, 0x48, !PT ;  /* 0x0000000300ff7812 */ /* 0x000ff60007804851 */
[----:B------:R-:W-:Y:S02]  /*6ec0*/  @!UPT UIADD3 URZ, UPT, UPT, URZ, URZ, URZ ;  /* 0x000000fffffff290 */ /* 0x000fe4000fffe0ff */
[----:B------:R-:W-:Y:S05]  /*6ed0*/  @!P0 BRA `(.L_x_113) ;  /* 0x0000000000408947 */ /* 0x000fea0003800000 */
[----:B------:R-:W3:Y:S01]  /*6ee0*/  LDCU.64 UR8, c[0x4][0x70] ;  /* 0x01000e00ff0877ac */ /* 0x000ee20008000a00 */
[----:B------:R-:W-:Y:S01]  /*6ef0*/  MOV R3, 0x0 ;  /* 0x0000000000037802 */ /* 0x000fe20000000f00 */
[----:B------:R-:W-:Y:S02]  /*6f00*/  HFMA2 R12, -RZ, RZ, 0, 5.9604644775390625e-08 ;  /* 0x00000001ff0c7431 */ /* 0x000fe400000001ff */
[----:B------:R-:W-:Y:S02]  /*6f10*/  IMAD.MOV.U32 R8, RZ, RZ, 0x192 ;  /* 0x00000192ff087424 */ /* 0x000fe400078e00ff */
[----:B------:R-:W-:Y:S01]  /*6f20*/  IMAD.MOV.U32 R13, RZ, RZ, RZ ;  /* 0x000000ffff0d7224 */ /* 0x000fe200078e00ff */
[----:B------:R-:W5:Y:S01]  /*6f30*/  LDCU.64 UR6, c[0x4][0x78] ;  /* 0x01000f00ff0677ac */ /* 0x000f620008000a00 */
[----:B----4-:R-:W4:Y:S01]  /*6f40*/  LDC.64 R2, c[0x4][R3] ;  /* 0x0100000003027b82 */ /* 0x010f220000000a00 */
[----:B------:R-:W2:Y:S01]  /*6f50*/  LDCU.64 UR4, c[0x4][0x10] ;  /* 0x01000200ff0477ac */ /* 0x000ea20008000a00 */
[----:B---3--:R-:W-:Y:S01]  /*6f60*/  MOV R5, UR9 ;  /* 0x0000000900057c02 */ /* 0x008fe20008000f00 */
[----:B------:R-:W-:Y:S01]  /*6f70*/  IMAD.U32 R4, RZ, RZ, UR8 ;  /* 0x00000008ff047e24 */ /* 0x000fe2000f8e00ff */
[----:B-----5:R-:W-:Y:S01]  /*6f80*/  MOV R7, UR7 ;  /* 0x0000000700077c02 */ /* 0x020fe20008000f00 */
[----:B------:R-:W-:Y:S01]  /*6f90*/  IMAD.U32 R6, RZ, RZ, UR6 ;  /* 0x00000006ff067e24 */ /* 0x000fe2000f8e00ff */
[----:B--2---:R-:W-:Y:S01]  /*6fa0*/  MOV R11, UR5 ;  /* 0x00000005000b7c02 */ /* 0x004fe20008000f00 */
[----:B------:R-:W-:Y:S02]  /*6fb0*/  IMAD.U32 R10, RZ, RZ, UR4 ;  /* 0x00000004ff0a7e24 */ /* 0x000fe4000f8e00ff */
[----:B------:R-:W-:Y:S07]  /*6fc0*/  LEPC R20, `(.L_x_113) ;  /* 0x000000001014794e */ /* 0x000fee0000000000 */
[----:B-1--4-:R-:W-:Y:S05]  /*6fd0*/  CALL.ABS.NOINC R2 ;  /* 0x0000000002007343 */ /* 0x012fea0003c00000 */
.L_x_113:
[----:B------:R-:W-:Y:S05]  /*6fe0*/  WARPSYNC.ALL ;  /* 0x0000000000007948 */ /* 0x000fea0003800000 */
[----:B------:R-:W-:Y:S01]  /*6ff0*/  R2UR UR4, R39 ;  /* 0x00000000270472ca */ /* 0x000fe200000e0000 */
[--C-:B-1----:R-:W-:Y:S01]  /*7000*/  HADD2.F32 R40, -RZ, R48.reuse.H0_H0 ;  /* 0x20000030ff287230 */ /* 0x102fe20000004100 */
[----:B------:R-:W-:Y:S01]  /*7010*/  ISETP.NE.AND P6, PT, R98, RZ, PT ;  /* 0x000000ff6200720c */ /* 0x000fe20003fc5270 */
[----:B------:R-:W-:Y:S01]  /*7020*/  HADD2.F32 R43, -RZ, R48.H1_H1 ;  /* 0x30000030ff2b7230 */ /* 0x000fe20000004100 */
[----:B------:R-:W-:Y:S01]  /*7030*/  MOV R52, UR46 ;  /* 0x0000002e00347c02 */ /* 0x000fe20008000f00 */
[----:B------:R-:W-:Y:S01]  /*7040*/  HADD2.F32 R42, -RZ, R49.H1_H1 ;  /* 0x30000031ff2a7230 */ /* 0x000fe20000004100 */
[----:B------:R-:W-:Y:S01]  /*7050*/  MOV R61, UR47 ;  /* 0x0000002f003d7c02 */ /* 0x000fe20008000f00 */
[----:B------:R-:W-:Y:S01]  /*7060*/  HADD2.F32 R45, -RZ, R51.H0_H0 ;  /* 0x20000033ff2d7230 */ /* 0x000fe20000004100 */
[----:B------:R-:W-:Y:S01]  /*7070*/  ISETP.NE.AND P0, PT, R95, RZ, PT ;  /* 0x000000ff5f00720c */ /* 0x000fe20003f05270 */
[----:B------:R-:W-:Y:S01]  /*7080*/  HADD2.F32 R44, -RZ, R75.H1_H1 ;  /* 0x3000004bff2c7230 */ /* 0x000fe20000004100 */
[----:B------:R-:W-:Y:S01]  /*7090*/  BSSY.RECONVERGENT B0, `(.L_x_114) ;  /* 0x0000088000007945 */ /* 0x000fe20003800200 */
[----:B------:R-:W-:Y:S02]  /*70a0*/  LEA R62, R46, UR44, 0x3 ;  /* 0x0000002c2e3e7c11 */ /* 0x000fe4000f8e18ff */
[----:B----4-:R-:W1:Y:S02]  /*70b0*/  LDTM.x32 R4, tmem[UR4+0x20] ;  /* 0x00002004000479ee */ /* 0x010e6400082c0000 */
[----:B------:R-:W-:Y:S02]  /*70c0*/  @P6 LEA R52, R52, UR44, 0x3 ;  /* 0x0000002c34346c11 */ /* 0x000fe4000f8e18ff */
[----:B------:R-:W-:Y:S02]  /*70d0*/  @P6 SHF.L.U32 R63, R90, 0x1f, RZ ;  /* 0x0000001f5a3f6819 */ /* 0x000fe400000006ff */
[----:B------:R-:W-:Y:S04]  /*70e0*/  @P6 IADD3 R52, PT, PT, R52, 0x60, RZ ;  /* 0x0000006034346810 */ /* 0x000fe80007ffe0ff */
[----:B------:R-:W-:Y:S01]  /*70f0*/  @P6 PRMT R61, R61, 0x654, R52 ;  /* 0x000006543d3d6816 */ /* 0x000fe20000000034 */
[C---:B-1----:R-:W-:Y:S01]  /*7100*/  FMUL R0, R38.reuse, R4 ;  /* 0x0000000426007220 */ /* 0x042fe20000400000 */
[C---:B------:R-:W-:Y:S01]  /*7110*/  FMUL R2, R38.reuse, R5 ;  /* 0x0000000526027220 */ /* 0x040fe20000400000 */
[C---:B------:R-:W-:Y:S01]  /*7120*/  FMUL R3, R38.reuse, R6 ;  /* 0x0000000626037220 */ /* 0x040fe20000400000 */
[C---:B------:R-:W-:Y:S01]  /*7130*/  FMUL R7, R38.reuse, R7 ;  /* 0x0000000726077220 */ /* 0x040fe20000400000 */
[C---:B------:R-:W-:Y:S01]  /*7140*/  FFMA R0, R41.reuse, R40, R0 ;  /* 0x0000002829007223 */ /* 0x040fe20000000000 */
[----:B------:R-:W-:Y:S02]  /*7150*/  HADD2.F32 R40, -RZ, R49.H0_H0 ;  /* 0x20000031ff287230 */ /* 0x000fe40000004100 */
[C---:B------:R-:W-:Y:S01]  /*7160*/  FFMA R2, R41.reuse, R43, R2 ;  /* 0x0000002b29027223 */ /* 0x040fe20000000002 */
[--C-:B------:R-:W-:Y:S02]  /*7170*/  HADD2.F32 R43, -RZ, R50.reuse.H0_H0 ;  /* 0x20000032ff2b7230 */ /* 0x100fe40000004100 */
[C---:B------:R-:W-:Y:S01]  /*7180*/  FMUL R4, R38.reuse, R8 ;  /* 0x0000000826047220 */ /* 0x040fe20000400000 */
[----:B------:R-:W-:Y:S01]  /*7190*/  FMUL R5, R38, R9 ;  /* 0x0000000926057220 */ /* 0x000fe20000400000 */
[C---:B------:R-:W-:Y:S01]  /*71a0*/  FFMA R3, R41.reuse, R40, R3 ;  /* 0x0000002829037223 */ /* 0x040fe20000000003 */
[----:B------:R-:W-:Y:S01]  /*71b0*/  HADD2.F32 R40, -RZ, R50.H1_H1 ;  /* 0x30000032ff287230 */ /* 0x000fe20000004100 */
[----:B------:R-:W-:Y:S01]  /*71c0*/  F2FP.F16.F32.PACK_AB R52, R2, R0 ;  /* 0x000000000234723e */ /* 0x000fe200000000ff */
[C---:B------:R-:W-:Y:S01]  /*71d0*/  FFMA R7, R41.reuse, R42, R7 ;  /* 0x0000002a29077223 */ /* 0x040fe20000000007 */
[C---:B------:R-:W-:Y:S01]  /*71e0*/  FFMA R4, R41.reuse, R43, R4 ;  /* 0x0000002b29047223 */ /* 0x040fe20000000004 */
[C---:B------:R-:W-:Y:S01]  /*71f0*/  FMUL R6, R38.reuse, R10 ;  /* 0x0000000a26067220 */ /* 0x040fe20000400000 */
[----:B------:R-:W-:Y:S02]  /*7200*/  HADD2.F32 R42, -RZ, R51.H1_H1 ;  /* 0x30000033ff2a7230 */ /* 0x000fe40000004100 */
[----:B------:R-:W-:Y:S01]  /*7210*/  FFMA R5, R41, R40, R5 ;  /* 0x0000002829057223 */ /* 0x000fe20000000005 */
[----:B------:R-:W-:Y:S01]  /*7220*/  F2FP.F16.F32.PACK_AB R53, R7, R3 ;  /* 0x000000030735723e */ /* 0x000fe200000000ff */
[----:B------:R-:W-:Y:S01]  /*7230*/  FFMA R6, R41, R45, R6 ;  /* 0x0000002d29067223 */ /* 0x000fe20000000006 */
[C---:B------:R-:W-:Y:S01]  /*7240*/  FMUL R11, R38.reuse, R11 ;  /* 0x0000000b260b7220 */ /* 0x040fe20000400000 */
[--C-:B------:R-:W-:Y:S01]  /*7250*/  HADD2.F32 R40, -RZ, R56.reuse.H0_H0 ;  /* 0x20000038ff287230 */ /* 0x100fe20000004100 */
[----:B------:R-:W-:Y:S01]  /*7260*/  F2FP.F16.F32.PACK_AB R54, R5, R4 ;  /* 0x000000040536723e */ /* 0x000fe200000000ff */
[C---:B------:R-:W-:Y:S01]  /*7270*/  FMUL R8, R38.reuse, R12 ;  /* 0x0000000c26087220 */ /* 0x040fe20000400000 */
[C---:B------:R-:W-:Y:S01]  /*7280*/  FFMA R11, R41.reuse, R42, R11 ;  /* 0x0000002a290b7223 */ /* 0x040fe2000000000b */
[----:B------:R-:W-:Y:S02]  /*7290*/  HADD2.F32 R42, -RZ, R56.H1_H1 ;  /* 0x30000038ff2a7230 */ /* 0x000fe40000004100 */
[C---:B------:R-:W-:Y:S01]  /*72a0*/  FMUL R9, R38.reuse, R13 ;  /* 0x0000000d26097220 */ /* 0x040fe20000400000 */
[--C-:B------:R-:W-:Y:S02]  /*72b0*/  HADD2.F32 R43, -RZ, R57.reuse.H0_H0 ;  /* 0x20000039ff2b7230 */ /* 0x100fe40000004100 */
[----:B------:R-:W-:Y:S01]  /*72c0*/  FFMA R8, R41, R40, R8 ;  /* 0x0000002829087223 */ /* 0x000fe20000000008 */
[----:B------:R-:W-:Y:S01]  /*72d0*/  F2FP.F16.F32.PACK_AB R55, R11, R6 ;  /* 0x000000060b37723e */ /* 0x000fe200000000ff */
[----:B------:R-:W-:Y:S01]  /*72e0*/  FFMA R9, R41, R42, R9 ;  /* 0x0000002a29097223 */ /* 0x000fe20000000009 */
[C---:B------:R-:W-:Y:S01]  /*72f0*/  FMUL R10, R38.reuse, R14 ;  /* 0x0000000e260a7220 */ /* 0x040fe20000400000 */
[----:B------:R-:W-:Y:S02]  /*7300*/  HADD2.F32 R40, -RZ, R57.H1_H1 ;  /* 0x30000039ff287230 */ /* 0x000fe40000004100 */
[C---:B------:R-:W-:Y:S01]  /*7310*/  FMUL R15, R38.reuse, R15 ;  /* 0x0000000f260f7220 */ /* 0x040fe20000400000 */
[----:B------:R1:W-:Y:S01]  /*7320*/  STS.128 [R93+0x2000], R52 ;  /* 0x002000345d007388 */ /* 0x0003e20000000c00 */
[----:B------:R-:W-:Y:S01]  /*7330*/  F2FP.F16.F32.PACK_AB R68, R9, R8 ;  /* 0x000000080944723e */ /* 0x000fe200000000ff */
[C---:B------:R-:W-:Y:S01]  /*7340*/  FFMA R10, R41.reuse, R43, R10 ;  /* 0x0000002b290a7223 */ /* 0x040fe2000000000a */
[--C-:B------:R-:W-:Y:S02]  /*7350*/  HADD2.F32 R43, -RZ, R58.reuse.H0_H0 ;  /* 0x2000003aff2b7230 */ /* 0x100fe40000004100 */
        /* <DEDUP_REMOVED lines=11> */
[--C-:B------:R-:W-:Y:S02]  /*7410*/  HADD2.F32 R43, -RZ, R64.reuse.H0_H0 ;  /* 0x20000040ff2b7230 */ /* 0x100fe40000004100 */
[C---:B------:R-:W-:Y:S01]  /*7420*/  FFMA R14, R41.reuse, R45, R14 ;  /* 0x0000002d290e7223 */ /* 0x040fe2000000000e */
[C---:B------:R-:W-:Y:S01]  /*7430*/  FMUL R16, R38.reuse, R20 ;  /* 0x0000001426107220 */ /* 0x040fe20000400000 */
        /* <DEDUP_REMOVED lines=17> */
[C---:B------:R-:W-:Y:S01]  /*7550*/  FFMA R20, R41.reuse, R40, R20 ;  /* 0x0000002829147223 */ /* 0x040fe20000000014 */
[C---:B------:R-:W-:Y:S01]  /*7560*/  FFMA R21, R41.reuse, R42, R21 ;  /* 0x0000002a29157223 */ /* 0x040fe20000000015 */
[----:B------:R-:W-:Y:S02]  /*7570*/  HADD2.F32 R40, -RZ, R67.H1_H1 ;  /* 0x30000043ff287230 */ /* 0x000fe40000004100 */
[----:B------:R-:W-:Y:S01]  /*7580*/  FFMA R22, R41, R43, R22 ;  /* 0x0000002b29167223 */ /* 0x000fe20000000016 */
[C---:B------:R-:W-:Y:S01]  /*7590*/  FMUL R27, R38.reuse, R27 ;  /* 0x0000001b261b7220 */ /* 0x040fe20000400000 */
[--C-:B------:R-:W-:Y:S02]  /*75a0*/  HADD2.F32 R43, -RZ, R72.reuse.H0_H0 ;  /* 0x20000048ff2b7230 */ /* 0x100fe40000004100 */
[C---:B------:R-:W-:Y:S01]  /*75b0*/  FMUL R24, R38.reuse, R28 ;  /* 0x0000001c26187220 */ /* 0x040fe20000400000 */
[----:B------:R-:W-:Y:S02]  /*75c0*/  HADD2.F32 R42, -RZ, R72.H1_H1 ;  /* 0x30000048ff2a7230 */ /* 0x000fe40000004100 */
[C---:B------:R-:W-:Y:S01]  /*75d0*/  FMUL R25, R38.reuse, R29 ;  /* 0x0000001d26197220 */ /* 0x040fe20000400000 */
[--C-:B------:R-:W-:Y:S01]  /*75e0*/  HADD2.F32 R45, -RZ, R73.reuse.H0_H0 ;  /* 0x20000049ff2d7230 */ /* 0x100fe20000004100 */
[----:B------:R-:W-:Y:S01]  /*75f0*/  F2FP.F16.F32.PACK_AB R70, R13, R12 ;  /* 0x0000000c0d46723e */ /* 0x000fe200000000ff */
[C---:B------:R-:W-:Y:S01]  /*7600*/  FMUL R26, R38.reuse, R30 ;  /* 0x0000001e261a7220 */ /* 0x040fe20000400000 */
[----:B------:R-:W-:Y:S01]  /*7610*/  F2FP.F16.F32.PACK_AB R71, R19, R14 ;  /* 0x0000000e1347723e */ /* 0x000fe200000000ff */
[C---:B------:R-:W-:Y:S01]  /*7620*/  FFMA R27, R41.reuse, R40, R27 ;  /* 0x00000028291b7223 */ /* 0x040fe2000000001b */
[C---:B------:R-:W-:Y:S01]  /*7630*/  FFMA R24, R41.reuse, R43, R24 ;  /* 0x0000002b29187223 */ /* 0x040fe20000000018 */
[----:B------:R-:W-:Y:S02]  /*7640*/  HADD2.F32 R40, -RZ, R73.H1_H1 ;  /* 0x30000049ff287230 */ /* 0x000fe40000004100 */
[C---:B------:R-:W-:Y:S01]  /*7650*/  FFMA R25, R41.reuse, R42, R25 ;  /* 0x0000002a29197223 */ /* 0x040fe20000000019 */
[----:B------:R1:W-:Y:S01]  /*7660*/  STS.128 [R92+0x2010], R68 ;  /* 0x002010445c007388 */ /* 0x0003e20000000c00 */
[C---:B------:R-:W-:Y:S01]  /*7670*/  FMUL R31, R38.reuse, R31 ;  /* 0x0000001f261f7220 */ /* 0x040fe20000400000 */
[--C-:B------:R-:W-:Y:S02]  /*7680*/  HADD2.F32 R43, -RZ, R74.reuse.H0_H0 ;  /* 0x2000004aff2b7230 */ /* 0x100fe40000004100 */
[C---:B------:R-:W-:Y:S01]  /*7690*/  FFMA R26, R41.reuse, R45, R26 ;  /* 0x0000002d291a7223 */ /* 0x040fe2000000001a */
        /* <DEDUP_REMOVED lines=30> */
[----:B------:R-:W-:Y:S02]  /*7880*/  UIADD3 UR9, UPT, UPT, UR49, 0x20, URZ ;  /* 0x0000002031097890 */ /* 0x000fe4000fffe0ff */
[----:B------:R-:W-:Y:S01]  /*7890*/  UIADD3 UR8, UPT, UPT, UR44, 0x2200, URZ ;  /* 0x000022002c087890 */ /* 0x000fe2000fffe0ff */
[----:B------:R-:W-:Y:S01]  /*78a0*/  UMOV UR10, UR50 ;  /* 0x00000032000a7c82 */ /* 0x000fe20008000000 */
[----:B------:R-:W-:Y:S01]  /*78b0*/  UMOV UR11, UR36 ;  /* 0x00000024000b7c82 */ /* 0x000fe20008000000 */
[----:B---3--:R-:W-:Y:S04]  /*78c0*/  UIADD3 UR4, UP0, UPT, UR6, 0x680, URZ ;  /* 0x0000068006047890 */ /* 0x008fe8000ff1e0ff */
[----:B------:R-:W-:Y:S09]  /*78d0*/  UIADD3.X UR5, UPT, UPT, URZ, UR7, URZ, UP0, !UPT ;  /* 0x00000007ff057290 */ /* 0x000ff200087fe4ff */
[----:B------:R3:W-:Y:S01]  /*78e0*/  UTMASTG.3D [UR8], [UR4] ;  /* 0x00000008040073b5 */ /* 0x0007e20008010000 */
[----:B------:R0:W-:Y:S01]  /*78f0*/  UTMACMDFLUSH ;  /* 0x00000000000079b7 */ /* 0x0001e20000000000 */
[----:B---3--:R-:W-:Y:S04]  /*7900*/  DEPBAR.LE SB0, 0x1 ;  /* 0x000080400000791a */ /* 0x008fe80000000000 */
.L_x_115:
[----:B------:R-:W-:Y:S05]  /*7910*/  BSYNC.RECONVERGENT B0 ;  /* 0x0000000000007941 */ /* 0x000fea0003800200 */
.L_x_114:
[----:B------:R-:W-:Y:S01]  /*7920*/  BAR.SYNC.DEFER_BLOCKING 0x1, 0x80 ;  /* 0x0042000000007b1d */ /* 0x000fe20000010000 */
[----:B------:R-:W-:Y:S04]  /*7930*/  UIADD3 UR4, UPT, UPT, UR46, 0x1, URZ ;  /* 0x000000012e047890 */ /* 0x000fe8000fffe0ff */
[----:B------:R-:W-:Y:S04]  /*7940*/  UISETP.NE.AND UP0, UPT, UR4, 0x4, UPT ;  /* 0x000000040400788c */ /* 0x000fe8000bf05270 */
[----:B------:R-:W-:Y:S01]  /*7950*/  USEL UR45, UR4, URZ, UP0 ;  /* 0x000000ff042d7287 */ /* 0x000fe20008000000 */
[----:B------:R3:W-:Y:S01]  /*7960*/  @P6 SYNCS.ARRIVE.TRANS64.RED.A1T0 RZ, [R61+URZ], RZ ;  /* 0x000000ff3dff69a7 */ /* 0x0007e200081004ff */
[----:B------:R-:W-:Y:S01]  /*7970*/  BSSY B1, `(.L_x_116) ;  /* 0x0000017000017945 */ /* 0x000fe20003800000 */
[----:B------:R-:W4:Y:S02]  /*7980*/  @P6 SYNCS.PHASECHK.TRANS64.TRYWAIT P0, [R62+URZ+0x40], R63 ;  /* 0x0000403f3e0065a7 */ /* 0x000f2400080011ff */
[----:B----4-:R-:W-:Y:S01]  /*7990*/  @P6 SEL R47, RZ, 0x1, !P0 ;  /* 0x00000001ff2f6807 */ /* 0x010fe20004000000 */
[----:B---3--:R-:W-:Y:S06]  /*79a0*/  @!P6 BRA `(.L_x_117) ;  /* 0x00000000004ce947 */ /* 0x008fec0003800000 */
        /* <DEDUP_REMOVED lines=9> */
[----:B------:R-:W-:Y:S04]  /*7a40*/  SHF.L.U32 R5, R90, 0x1f, RZ ;  /* 0x0000001f5a057819 */ /* 0x000fe800000006ff */
[----:B------:R-:W3:Y:S02]  /*7a50*/  SYNCS.PHASECHK.TRANS64.TRYWAIT P0, [R62+URZ+0x40], R5 ;  /* 0x000040053e0075a7 */ /* 0x000ee400080011ff */
[----:B---3--:R-:W-:Y:S05]  /*7a60*/  @!P0 BRA `(.L_x_120) ;  /* 0x0000002400748947 */ /* 0x008fea0003800000 */
.L_x_119:
[----:B------:R-:W-:Y:S05]  /*7a70*/  BSYNC B0 ;  /* 0x0000000000007941 */ /* 0x000fea0003800000 */
.L_x_118:
[----:B------:R-:W-:Y:S02]  /*7a80*/  ISETP.NE.AND P0, PT, R60, RZ, PT ;  /* 0x000000ff3c00720c */ /* 0x000fe40003f05270 */
[----:B------:R-:W-:Y:S11]  /*7a90*/  IADD3 R46, PT, PT, R46, 0x1, RZ ;  /* 0x000000012e2e7810 */ /* 0x000ff60007ffe0ff */
[----:B------:R4:W1:Y:S04]  /*7aa0*/  @P0 LDS.128 R48, [R4] ;  /* 0x0000000004300984 */ /* 0x0008680000000c00 */
[----:B------:R4:W1:Y:S04]  /*7ab0*/  @P0 LDS.128 R56, [R3+0x10] ;  /* 0x0000100003380984 */ /* 0x0008680000000c00 */
[----:B------:R4:W1:Y:S04]  /*7ac0*/  @P0 LDS.128 R64, [R2+0x20] ;  /* 0x0000200002400984 */ /* 0x0008680000000c00 */
[----:B------:R4:W1:Y:S02]  /*7ad0*/  @P0 LDS.128 R72, [R0+0x30] ;  /* 0x0000300000480984 */ /* 0x0008640000000c00 */
.L_x_117:
[----:B------:R-:W-:Y:S05]  /*7ae0*/  BSYNC B1 ;  /* 0x0000000000017941 */ /* 0x000fea0003800000 */
.L_x_116:
[----:B----4-:R-:W-:Y:S05]  /*7af0*/  VIADD R0, R39, 0x40 ;  /* 0x0000004027007836 */ /* 0x010fea0000000000 */
        /* <DEDUP_REMOVED lines=9> */
[----:B------:R-:W4:Y:S01]  /*7b90*/  LDCU.64 UR6, c[0x4][0x78] ;  /* 0x01000f00ff0677ac */ /* 0x000f220008000a00 */
[----:B------:R-:W1:Y:S01]  /*7ba0*/  LDC.64 R2, c[0x4][R3] ;  /* 0x0100000003027b82 */ /* 0x000e620000000a00 */
[----:B------:R-:W5:Y:S01]  /*7bb0*/  LDCU.64 UR4, c[0x4][0x10] ;  /* 0x01000200ff0477ac */ /* 0x000f620008000a00 */
[----:B---3--:R-:W-:Y:S01]  /*7bc0*/  MOV R5, UR9 ;  /* 0x0000000900057c02 */ /* 0x008fe20008000f00 */
[----:B------:R-:W-:Y:S01]  /*7bd0*/  IMAD.U32 R4, RZ, RZ, UR8 ;  /* 0x00000008ff047e24 */ /* 0x000fe2000f8e00ff */
[----:B----4-:R-:W-:Y:S01]  /*7be0*/  MOV R7, UR7 ;  /* 0x0000000700077c02 */ /* 0x010fe20008000f00 */
[----:B------:R-:W-:Y:S01]  /*7bf0*/  IMAD.U32 R6, RZ, RZ, UR6 ;  /* 0x00000006ff067e24 */ /* 0x000fe2000f8e00ff */
[----:B-----5:R-:W-:Y:S01]  /*7c00*/  MOV R11, UR5 ;  /* 0x00000005000b7c02 */ /* 0x020fe20008000f00 */
[----:B------:R-:W-:Y:S02]  /*7c10*/  IMAD.U32 R10, RZ, RZ, UR4 ;  /* 0x00000004ff0a7e24 */ /* 0x000fe4000f8e00ff */
[----:B------:R-:W-:Y:S07]  /*7c20*/  LEPC R20, `(.L_x_121) ;  /* 0x000000001014794e */ /* 0x000fee0000000000 */
[----:B-12---:R-:W-:Y:S05]  /*7c30*/  CALL.ABS.NOINC R2 ;  /* 0x0000000002007343 */ /* 0x006fea0003c00000 */
.L_x_121:
        /* <DEDUP_REMOVED lines=12> */
[----:B---3--:R-:W-:Y:S02]  /*7d00*/  LEA R62, R46, UR44, 0x3 ;  /* 0x0000002c2e3e7c11 */ /* 0x008fe4000f8e18ff */
[----:B------:R-:W1:Y:S02]  /*7d10*/  LDTM.x32 R4, tmem[UR4+0x40] ;  /* 0x00004004000479ee */ /* 0x000e6400082c0000 */
        /* <DEDUP_REMOVED lines=133> */
.L_x_123:
[----:B------:R-:W-:Y:S05]  /*8570*/  BSYNC.RECONVERGENT B0 ;  /* 0x0000000000007941 */ /* 0x000fea0003800200 */
.L_x_122:
        /* <DEDUP_REMOVED lines=21> */
.L_x_127:
[----:B------:R-:W-:Y:S05]  /*86d0*/  BSYNC B0 ;  /* 0x0000000000007941 */ /* 0x000fea0003800000 */
.L_x_126:
[----:B------:R-:W-:Y:S11]  /*86e0*/  ISETP.NE.AND P0, PT, R60, RZ, PT ;  /* 0x000000ff3c00720c */ /* 0x000ff60003f05270 */
[----:B------:R-:W-:Y:S02]  /*86f0*/  @!UPT UIADD3 URZ, UPT, UPT, URZ, URZ, URZ ;  /* 0x000000fffffff290 */ /* 0x000fe4000fffe0ff */
[----:B------:R4:W1:Y:S04]  /*8700*/  @P0 LDS.128 R48, [R3] ;  /* 0x0000000003300984 */ /* 0x0008680000000c00 */
[----:B------:R4:W1:Y:S04]  /*8710*/  @P0 LDS.128 R56, [R2+0x10] ;  /* 0x0000100002380984 */ /* 0x0008680000000c00 */
[----:B------:R4:W1:Y:S04]  /*8720*/  @P0 LDS.128 R64, [R0+0x20] ;  /* 0x0000200000400984 */ /* 0x0008680000000c00 */
[----:B------:R4:W1:Y:S02]  /*8730*/  @P0 LDS.128 R72, [R46+0x30] ;  /* 0x000030002e480984 */ /* 0x0008640000000c00 */
.L_x_125:
[----:B------:R-:W-:Y:S05]  /*8740*/  BSYNC B1 ;  /* 0x0000000000017941 */ /* 0x000fea0003800000 */
.L_x_124:
        /* <DEDUP_REMOVED lines=21> */
.L_x_129:
[----:B------:R-:W-:Y:S01]  /*88a0*/  ISETP.NE.AND P0, PT, R95, RZ, PT ;  /* 0x000000ff5f00720c */ /* 0x000fe20003f05270 */
[----:B------:R-:W-:Y:S05]  /*88b0*/  WARPSYNC.ALL ;  /* 0x0000000000007948 */ /* 0x000fea0003800000 */
[----:B------:R-:W-:Y:S01]  /*88c0*/  R2UR UR4, R39 ;  /* 0x00000000270472ca */ /* 0x000fe200000e0000 */
[--C-:B-1----:R-:W-:Y:S01]  /*88d0*/  HADD2.F32 R40, -RZ, R48.reuse.H0_H0 ;  /* 0x20000030ff287230 */ /* 0x102fe20000004100 */
[----:B------:R-:W-:Y:S01]  /*88e0*/  R2UR UR5, R99 ;  /* 0x00000000630572ca */ /* 0x000fe200000e0000 */
[----:B------:R-:W-:Y:S01]  /*88f0*/  HADD2.F32 R42, -RZ, R48.H1_H1 ;  /* 0x30000030ff2a7230 */ /* 0x000fe20000004100 */
[----:B------:R-:W-:Y:S01]  /*8900*/  BSSY.RECONVERGENT B0, `(.L_x_130) ;  /* 0x000008a000007945 */ /* 0x000fe20003800200 */
[--C-:B------:R-:W-:Y:S02]  /*8910*/  HADD2.F32 R43, -RZ, R49.reuse.H0_H0 ;  /* 0x20000031ff2b7230 */ /* 0x100fe40000004100 */
[----:B------:R-:W-:Y:S02]  /*8920*/  HADD2.F32 R44, -RZ, R49.H1_H1 ;  /* 0x30000031ff2c7230 */ /* 0x000fe40000004100 */
[--C-:B------:R-:W-:Y:S02]  /*8930*/  HADD2.F32 R45, -RZ, R50.reuse.H0_H0 ;  /* 0x20000032ff2d7230 */ /* 0x100fe40000004100 */
[----:B------:R-:W-:Y:S02]  /*8940*/  HADD2.F32 R46, -RZ, R50.H1_H1 ;  /* 0x30000032ff2e7230 */ /* 0x000fe40000004100 */
[----:B---3--:R-:W1:Y:S01]  /*8950*/  LDTM.x32 R4, tmem[UR4+0x60] ;  /* 0x00006004000479ee */ /* 0x008e6200082c0000 */
[----:B------:R-:W-:Y:S01]  /*8960*/  NOP ;  /* 0x0000000000007918 */ /* 0x000fe20000000000 */
[----:B------:R-:W-:Y:S01]  /*8970*/  UIADD3 UR4, UPT, UPT, UR5, 0xd0, URZ ;  /* 0x000000d005047890 */ /* 0x000fe2000fffe0ff */
[--C-:B------:R-:W-:Y:S02]  /*8980*/  HADD2.F32 R47, -RZ, R51.reuse.H0_H0 ;  /* 0x20000033ff2f7230 */ /* 0x100fe40000004100 */
[----:B------:R-:W-:Y:S01]  /*8990*/  HADD2.F32 R49, -RZ, R51.H1_H1 ;  /* 0x30000033ff317230 */ /* 0x000fe20000004100 */
[----:B------:R-:W-:Y:S01]  /*89a0*/  UPRMT UR4, UR47, 0x654, UR4 ;  /* 0x000006542f047896 */ /* 0x000fe20008000004 */
[--C-:B------:R-:W-:Y:S02]  /*89b0*/  HADD2.F32 R48, -RZ, R56.reuse.H0_H0 ;  /* 0x20000038ff307230 */ /* 0x100fe40000004100 */
[----:B------:R-:W-:Y:S02]  /*89c0*/  HADD2.F32 R51, -RZ, R56.H1_H1 ;  /* 0x30000038ff337230 */ /* 0x000fe40000004100 */
[--C-:B------:R-:W-:Y:S02]  /*89d0*/  HADD2.F32 R50, -RZ, R57.reuse.H0_H0 ;  /* 0x20000039ff327230 */ /* 0x100fe40000004100 */
[----:B------:R-:W-:Y:S02]  /*89e0*/  HADD2.F32 R52, -RZ, R57.H1_H1 ;  /* 0x30000039ff347230 */ /* 0x000fe40000004100 */
[----:B-1----:R-:W-:Y:S01]  /*89f0*/  SYNCS.ARRIVE.TRANS64.RED.A1T0 RZ, [UR4], RZ ;  /* 0x000000ffffff79a7 */ /* 0x002fe20008100404 */
[--C-:B------:R-:W-:Y:S02]  /*8a00*/  HADD2.F32 R53, -RZ, R58.reuse.H0_H0 ;  /* 0x2000003aff357230 */ /* 0x100fe40000004100 */
[----:B------:R-:W-:Y:S02]  /*8a10*/  HADD2.F32 R54, -RZ, R58.H1_H1 ;  /* 0x3000003aff367230 */ /* 0x000fe40000004100 */
[--C-:B------:R-:W-:Y:S02]  /*8a20*/  HADD2.F32 R55, -RZ, R59.reuse.H0_H0 ;  /* 0x2000003bff377230 */ /* 0x100fe40000004100 */
[----:B------:R-:W-:Y:S02]  /*8a30*/  HADD2.F32 R56, -RZ, R59.H1_H1 ;  /* 0x3000003bff387230 */ /* 0x000fe40000004100 */
[C---:B------:R-:W-:Y:S01]  /*8a40*/  FMUL R4, R38.reuse, R4 ;  /* 0x0000000426047220 */ /* 0x040fe20000400000 */
[C---:B------:R-:W-:Y:S01]  /*8a50*/  FMUL R5, R38.reuse, R5 ;  /* 0x0000000526057220 */ /* 0x040fe20000400000 */
[C---:B------:R-:W-:Y:S01]  /*8a60*/  FMUL R6, R38.reuse, R6 ;  /* 0x0000000626067220 */ /* 0x040fe20000400000 */
[C---:B------:R-:W-:Y:S01]  /*8a70*/  FMUL R7, R38.reuse, R7 ;  /* 0x0000000726077220 */ /* 0x040fe20000400000 */
[C---:B------:R-:W-:Y:S01]  /*8a80*/  FFMA R4, R41.reuse, R40, R4 ;  /* 0x0000002829047223 */ /* 0x040fe20000000004 */
[C---:B------:R-:W-:Y:S01]  /*8a90*/  FFMA R5, R41.reuse, R42, R5 ;  /* 0x0000002a29057223 */ /* 0x040fe20000000005 */
[C---:B------:R-:W-:Y:S01]  /*8aa0*/  FFMA R6, R41.reuse, R43, R6 ;  /* 0x0000002b29067223 */ /* 0x040fe20000000006 */
[----:B------:R-:W-:Y:S01]  /*8ab0*/  FFMA R7, R41, R44, R7 ;  /* 0x0000002c29077223 */ /* 0x000fe20000000007 */
[C---:B------:R-:W-:Y:S01]  /*8ac0*/  FMUL R8, R38.reuse, R8 ;  /* 0x0000000826087220 */ /* 0x040fe20000400000 */
[C---:B------:R-:W-:Y:S01]  /*8ad0*/  FMUL R9, R38.reuse, R9 ;  /* 0x0000000926097220 */ /* 0x040fe20000400000 */
[----:B------:R-:W-:Y:S01]  /*8ae0*/  F2FP.F16.F32.PACK_AB R100, R5, R4 ;  /* 0x000000040564723e */ /* 0x000fe200000000ff */
[C---:B------:R-:W-:Y:S01]  /*8af0*/  FMUL R0, R38.reuse, R10 ;  /* 0x0000000a26007220 */ /* 0x040fe20000400000 */
[----:B------:R-:W-:Y:S01]  /*8b00*/  F2FP.F16.F32.PACK_AB R101, R7, R6 ;  /* 0x000000060765723e */ /* 0x000fe200000000ff */
[C---:B------:R-:W-:Y:S01]  /*8b10*/  FFMA R8, R41.reuse, R45, R8 ;  /* 0x0000002d29087223 */ /* 0x040fe20000000008 */
[C---:B------:R-:W-:Y:S01]  /*8b20*/  FFMA R9, R41.reuse, R46, R9 ;  /* 0x0000002e29097223 */ /* 0x040fe20000000009 */
[----:B------:R-:W-:Y:S01]  /*8b30*/  FFMA R0, R41, R47, R0 ;  /* 0x0000002f29007223 */ /* 0x000fe20000000000 */
[C---:B------:R-:W-:Y:S01]  /*8b40*/  FMUL R2, R38.reuse, R11 ;  /* 0x0000000b26027220 */ /* 0x040fe20000400000 */
[C---:B------:R-:W-:Y:S01]  /*8b50*/  FMUL R3, R38.reuse, R12 ;  /* 0x0000000c26037220 */ /* 0x040fe20000400000 */
[C---:B------:R-:W-:Y:S01]  /*8b60*/  FMUL R10, R38.reuse, R13 ;  /* 0x0000000d260a7220 */ /* 0x040fe20000400000 */
[----:B------:R-:W-:Y:S01]  /*8b70*/  F2FP.F16.F32.PACK_AB R102, R9, R8 ;  /* 0x000000080966723e */ /* 0x000fe200000000ff */
[C---:B------:R-:W-:Y:S01]  /*8b80*/  FFMA R2, R41.reuse, R49, R2 ;  /* 0x0000003129027223 */ /* 0x040fe20000000002 */
[C---:B------:R-:W-:Y:S01]  /*8b90*/  FFMA R3, R41.reuse, R48, R3 ;  /* 0x0000003029037223 */ /* 0x040fe20000000003 */
[C---:B------:R-:W-:Y:S01]  /*8ba0*/  FFMA R10, R41.reuse, R51, R10 ;  /* 0x00000033290a7223 */ /* 0x040fe2000000000a */
[C---:B------:R-:W-:Y:S01]  /*8bb0*/  FMUL R11, R38.reuse, R14 ;  /* 0x0000000e260b7220 */ /* 0x040fe20000400000 */
[C---:B------:R-:W-:Y:S01]  /*8bc0*/  FMUL R15, R38.reuse, R15 ;  /* 0x0000000f260f7220 */ /* 0x040fe20000400000 */
[C---:B------:R-:W-:Y:S01]  /*8bd0*/  FMUL R12, R38.reuse, R16 ;  /* 0x00000010260c7220 */ /* 0x040fe20000400000 */
[C---:B------:R-:W-:Y:S01]  /*8be0*/  FMUL R13, R38.reuse, R17 ;  /* 0x00000011260d7220 */ /* 0x040fe20000400000 */
[C---:B------:R-:W-:Y:S01]  /*8bf0*/  FFMA R11, R41.reuse, R50, R11 ;  /* 0x00000032290b7223 */ /* 0x040fe2000000000b */
[C---:B------:R-:W-:Y:S01]  /*8c00*/  FMUL R14, R38.reuse, R18 ;  /* 0x00000012260e7220 */ /* 0x040fe20000400000 */
[C---:B------:R-:W-:Y:S01]  /*8c10*/  FFMA R15, R41.reuse, R52, R15 ;  /* 0x00000034290f7223 */ /* 0x040fe2000000000f */
[--C-:B------:R-:W-:Y:S02]  /*8c20*/  HADD2.F32 R57, -RZ, R64.reuse.H0_H0 ;  /* 0x20000040ff397230 */ /* 0x100fe40000004100 */
[----:B------:R-:W-:Y:S01]  /*8c30*/  FMUL R19, R38, R19 ;  /* 0x0000001326137220 */ /* 0x000fe20000400000 */
[----:B------:R-:W-:Y:S01]  /*8c40*/  F2FP.F16.F32.PACK_AB R103, R2, R0 ;  /* 0x000000000267723e */ /* 0x000fe200000000ff */
[C---:B------:R-:W-:Y:S01]  /*8c50*/  FFMA R12, R41.reuse, R53, R12 ;  /* 0x00000035290c7223 */ /* 0x040fe2000000000c */
[----:B------:R-:W-:Y:S02]  /*8c60*/  HADD2.F32 R58, -RZ, R64.H1_H1 ;  /* 0x30000040ff3a7230 */ /* 0x000fe40000004100 */
[C---:B------:R-:W-:Y:S01]  /*8c70*/  FMUL R16, R38.reuse, R20 ;  /* 0x0000001426107220 */ /* 0x040fe20000400000 */
[C---:B------:R-:W-:Y:S01]  /*8c80*/  FFMA R13, R41.reuse, R54, R13 ;  /* 0x00000036290d7223 */ /* 0x040fe2000000000d */
[----:B------:R1:W-:Y:S01]  /*8c90*/  STS.128 [R93+0x6000], R100 ;  /* 0x006000645d007388 */ /* 0x0003e20000000c00 */
[--C-:B------:R-:W-:Y:S02]  /*8ca0*/  HADD2.F32 R59, -RZ, R65.reuse.H0_H0 ;  /* 0x20000041ff3b7230 */ /* 0x100fe40000004100 */
[C---:B------:R-:W-:Y:S01]  /*8cb0*/  FMUL R17, R38.reuse, R21 ;  /* 0x0000001526117220 */ /* 0x040fe20000400000 */
[C---:B------:R-:W-:Y:S01]  /*8cc0*/  FFMA R14, R41.reuse, R55, R14 ;  /* 0x00000037290e7223 */ /* 0x040fe2000000000e */
[----:B------:R-:W-:Y:S02]  /*8cd0*/  HADD2.F32 R60, -RZ, R65.H1_H1 ;  /* 0x30000041ff3c7230 */ /* 0x000fe40000004100 */
[C---:B------:R-:W-:Y:S01]  /*8ce0*/  FMUL R18, R38.reuse, R22 ;  /* 0x0000001626127220 */ /* 0x040fe20000400000 */
[C---:B------:R-:W-:Y:S01]  /*8cf0*/  FFMA R19, R41.reuse, R56, R19 ;  /* 0x0000003829137223 */ /* 0x040fe20000000013 */
        /* <DEDUP_REMOVED lines=13> */
[----:B------:R-:W-:Y:S01]  /*8dd0*/  FMUL R27, R38, R27 ;  /* 0x0000001b261b7220 */ /* 0x000fe20000400000 */
[----:B------:R-:W-:Y:S01]  /*8de0*/  F2FP.F16.F32.PACK_AB R104, R10, R3 ;  /* 0x000000030a68723e */ /* 0x000fe200000000ff */
[----:B------:R-:W-:Y:S01]  /*8df0*/  FFMA R20, R41, R61, R20 ;  /* 0x0000003d29147223 */ /* 0x000fe20000000014 */
[----:B------:R-:W-:Y:S01]  /*8e00*/  F2FP.F16.F32.PACK_AB R105, R15, R11 ;  /* 0x0000000b0f69723e */ /* 0x000fe200000000ff */
[----:B------:R-:W-:Y:S01]  /*8e10*/  HADD2.F32 R66, -RZ, R72.H1_H1 ;  /* 0x30000048ff427230 */ /* 0x000fe20000004100 */
[----:B------:R-:W-:Y:S01]  /*8e20*/  F2FP.F16.F32.PACK_AB R106, R13, R12 ;  /* 0x0000000c0d6a723e */ /* 0x000fe200000000ff */
[C---:B------:R-:W-:Y:S01]  /*8e30*/  FMUL R24, R38.reuse, R28 ;  /* 0x0000001c26187220 */ /* 0x040fe20000400000 */
[----:B------:R-:W-:Y:S01]  /*8e40*/  F2FP.F16.F32.PACK_AB R107, R19, R14 ;  /* 0x0000000e136b723e */ /* 0x000fe200000000ff */
[C---:B------:R-:W-:Y:S01]  /*8e50*/  FFMA R21, R41.reuse, R62, R21 ;  /* 0x0000003e29157223 */ /* 0x040fe20000000015 */
[--C-:B------:R-:W-:Y:S02]  /*8e60*/  HADD2.F32 R67, -RZ, R73.reuse.H0_H0 ;  /* 0x20000049ff437230 */ /* 0x100fe40000004100 */
[C---:B------:R-:W-:Y:S01]  /*8e70*/  FMUL R25, R38.reuse, R29 ;  /* 0x0000001d26197220 */ /* 0x040fe20000400000 */
[C---:B------:R-:W-:Y:S01]  /*8e80*/  FFMA R22, R41.reuse, R63, R22 ;  /* 0x0000003f29167223 */ /* 0x040fe20000000016 */
[----:B------:R1:W-:Y:S01]  /*8e90*/  STS.128 [R92+0x6010], R104 ;  /* 0x006010685c007388 */ /* 0x0003e20000000c00 */
        /* <DEDUP_REMOVED lines=48> */
.L_x_131:
[----:B------:R-:W-:Y:S05]  /*91a0*/  BSYNC.RECONVERGENT B0 ;  /* 0x0000000000007941 */ /* 0x000fea0003800200 */
.L_x_130:
[----:B------:R-:W-:Y:S01]  /*91b0*/  BAR.SYNC.DEFER_BLOCKING 0x1, 0x80 ;  /* 0x0042000000007b1d */ /* 0x000fe20000010000 */
[----:B------:R-:W-:Y:S01]  /*91c0*/  UISETP.NE.AND UP0, UPT, UR52, -0x4, UPT ;  /* 0xfffffffc3400788c */ /* 0x000fe2000bf05270 */
[----:B------:R-:W-:Y:S08]  /*91d0*/  IADD3 R0, PT, PT, R36, 0x1, RZ ;  /* 0x0000000124007810 */ /* 0x000ff00007ffe0ff */
[----:B------:R-:W-:Y:S05]  /*91e0*/  BRA.U !UP0, `(.L_x_132) ;  /* 0x0000000108287547 */ /* 0x000fea000b800000 */
[----:B------:R-:W-:Y:S01]  /*91f0*/  ISETP.NE.AND P0, PT, R98, RZ, PT ;  /* 0x000000ff6200720c */ /* 0x000fe20003f05270 */
[----:B------:R-:W-:Y:S01]  /*9200*/  IMAD.U32 R3, RZ, RZ, UR46 ;  /* 0x0000002eff037e24 */ /* 0x000fe2000f8e00ff */
[----:B------:R-:W-:Y:S01]  /*9210*/  UIADD3 UR4, UPT, UPT, UR46, 0x1, URZ ;  /* 0x000000012e047890 */ /* 0x000fe2000fffe0ff */
[----:B------:R-:W-:Y:S03]  /*9220*/  IMAD.U32 R2, RZ, RZ, UR47 ;  /* 0x0000002fff027e24 */ /* 0x000fe6000f8e00ff */
[----:B------:R-:W-:Y:S04]  /*9230*/  UISETP.NE.AND UP0, UPT, UR4, 0x4, UPT ;  /* 0x000000040400788c */ /* 0x000fe8000bf05270 */
[----:B------:R-:W-:Y:S03]  /*9240*/  USEL UR46, UR4, URZ, UP0 ;  /* 0x000000ff042e7287 */ /* 0x000fe60008000000 */
[----:B------:R-:W-:Y:S05]  /*9250*/  @P0 LEA R3, R3, UR44, 0x3 ;  /* 0x0000002c03030c11 */ /* 0x000fea000f8e18ff */
[----:B------:R-:W-:Y:S05]  /*9260*/  @P0 VIADD R3, R3, 0x60 ;  /* 0x0000006003030836 */ /* 0x000fea0000000000 */
[----:B------:R-:W-:Y:S04]  /*9270*/  @P0 PRMT R2, R2, 0x654, R3 ;  /* 0x0000065402020816 */ /* 0x000fe80000000003 */
[----:B------:R3:W-:Y:S03]  /*9280*/  @P0 SYNCS.ARRIVE.TRANS64.RED.A1T0 RZ, [R2+URZ], RZ ;  /* 0x000000ff02ff09a7 */ /* 0x0007e600081004ff */
.L_x_132:
[----:B------:R-:W-:Y:S01]  /*9290*/  R2UR UR4, R82 ;  /* 0x00000000520472ca */ /* 0x000fe200000e0000 */
[----:B------:R-:W-:Y:S01]  /*92a0*/  UISETP.NE.AND UP0, UPT, UR62, URZ, UPT ;  /* 0x000000ff3e00728c */ /* 0x000fe2000bf05270 */
[----:B------:R-:W-:Y:S01]  /*92b0*/  ISETP.NE.AND P0, PT, R86, 0x2, PT ;  /* 0x000000025600780c */ /* 0x000fe20003f05270 */
[----:B------:R-:W-:Y:S01]  /*92c0*/  UIADD3 UR20, UPT, UPT, UR37, UR63, URZ ;  /* 0x0000003f25147290 */ /* 0x000fe2000fffe0ff */
[----:B------:R-:W-:Y:S01]  /*92d0*/  ISETP.NE.AND P1, PT, R0, 0x4, PT ;  /* 0x000000040000780c */ /* 0x000fe20003f25270 */
[----:B------:R-:W-:Y:S01]  /*92e0*/  UIADD3 UR52, UPT, UPT, UR52, 0x4, URZ ;  /* 0x0000000434347890 */ /* 0x000fe2000fffe0ff */
[----:B------:R-:W-:Y:S01]  /*92f0*/  SEL R3, RZ, 0x1, P0 ;  /* 0x00000001ff037807 */ /* 0x000fe20000000000 */
[----:B------:R-:W-:Y:S01]  /*9300*/  UMOV UR36, UR61 ;  /* 0x0000003d00247c82 */ /* 0x000fe20008000000 */
[----:B---3--:R-:W-:Y:S02]  /*9310*/  SEL R2, RZ, 0x1, P1 ;  /* 0x00000001ff027807 */ /* 0x008fe40000800000 */
[----:B------:R-:W-:Y:S02]  /*9320*/  LOP3.LUT R88, R88, R3, RZ, 0x3c, !PT ;  /* 0x0000000358587212 */ /* 0x000fe400078e3cff */
[----:B------:R-:W-:Y:S01]  /*9330*/  LOP3.LUT R89, R89, R2, RZ, 0x3c, !PT ;  /* 0x0000000259597212 */ /* 0x000fe200078e3cff */
[----:B------:R-:W-:Y:S01]  /*9340*/  UIADD3 UR16, UPT, UPT, UR38, UR4, URZ ;  /* 0x0000000426107290 */ /* 0x000fe2000fffe0ff */
[----:B------:R-:W-:Y:S02]  /*9350*/  SEL R86, R86, RZ, P0 ;  /* 0x000000ff56567207 */ /* 0x000fe40000000000 */
[----:B------:R-:W-:Y:S01]  /*9360*/  SEL R36, R0, RZ, P1 ;  /* 0x000000ff00247207 */ /* 0x000fe20000800000 */
[----:B------:R-:W-:Y:S08]  /*9370*/  BRA.U UP0, `(.L_x_133) ;  /* 0xffffffbd00dc7547 */ /* 0x000ff0000b83ffff */
[----:B------:R-:W-:-:S13]  /*9380*/  R2UR UR4, R83 ;  /* 0x00000000530472ca */ /* 0x000fda00000e0000 */
[----:B------:R-:W-:-:S09]  /*9390*/  UISETP.NE.AND UP0, UPT, UR4, URZ, UPT ;  /* 0x000000ff0400728c */ /* 0x000fd2000bf05270 */
[----:B------:R-:W-:Y:S05]  /*93a0*/  BRA.U !UP0, `(.L_x_134) ;  /* 0x0000000108487547 */ /* 0x000fea000b800000 */
[----:B------:R-:W3:Y:S02]  /*93b0*/  LDCU.64 UR4, c[0x0][0x890] ;  /* 0x00011200ff0477ac */ /* 0x000ee40008000a00 */
[----:B---3--:R-:W-:-:S04]  /*93c0*/  UISETP.NE.U32.AND UP0, UPT, UR4, URZ, UPT ;  /* 0x000000ff0400728c */ /* 0x008fc8000bf05070 */
[----:B------:R-:W-:-:S09]  /*93d0*/  UISETP.NE.AND.EX UP0, UPT, UR5, URZ, UPT, UP0 ;  /* 0x000000ff0500728c */ /* 0x000fd2000bf05300 */
[----:B------:R-:W-:Y:S05]  /*93e0*/  BRA.U UP0, `(.L_x_135) ;  /* 0x00000001000c7547 */ /* 0x000fea000b800000 */
[----:B------:R-:W-:-:S13]  /*93f0*/  FSETP.NEU.AND P0, PT, R41, RZ, PT ;  /* 0x000000ff2900720b */ /* 0x000fda0003f0d000 */
[----:B------:R-:W-:Y:S05]  /*9400*/  @!P0 EXIT ;  /* 0x000000000000894d */ /* 0x000fea0003800000 */
[----:B------:R-:W-:Y:S05]  /*9410*/  BRA `(.L_x_134) ;  /* 0x00000000002c7947 */ /* 0x000fea0003800000 */
.L_x_135:
[----:B------:R-:W-:Y:S01]  /*9420*/  ISETP.NE.AND P0, PT, R85, RZ, PT ;  /* 0x000000ff5500720c */ /* 0x000fe20003f05270 */
[----:B------:R-:W-:-:S12]  /*9430*/  BSSY.RECONVERGENT B0, `(.L_x_134) ;  /* 0x0000009000007945 */ /* 0x000fd80003800200 */
[----:B------:R-:W-:Y:S05]  /*9440*/  @P0 BRA `(.L_x_136) ;  /* 0x0000000000140947 */ /* 0x000fea0003800000 */
[----:B------:R-:W3:Y:S02]  /*9450*/  LDCU.64 UR4, c[0x0][0x888] ;  /* 0x00011100ff0477ac */ /* 0x000ee40008000a00 */
[----:B---3--:R-:W-:-:S04]  /*9460*/  ISETP.NE.U32.AND P0, PT, RZ, UR4, PT ;  /* 0x00000004ff007c0c */ /* 0x008fc8000bf05070 */
[----:B------:R-:W-:-:S13]  /*9470*/  ISETP.NE.AND.EX P0, PT, RZ, UR5, PT, P0 ;  /* 0x00000005ff007c0c */ /* 0x000fda000bf05300 */
[----:B------:R-:W-:Y:S05]  /*9480*/  @!P0 EXIT ;  /* 0x000000000000894d */ /* 0x000fea0003800000 */
[----:B------:R-:W-:Y:S05]  /*9490*/  BRA `(.L_x_137) ;  /* 0x0000000000087947 */ /* 0x000fea0003800000 */
.L_x_136:
[----:B------:R-:W-:-:S13]  /*94a0*/  FSETP.NEU.AND P0, PT, R41, RZ, PT ;  /* 0x000000ff2900720b */ /* 0x000fda0003f0d000 */
[----:B------:R-:W-:Y:S05]  /*94b0*/  @!P0 EXIT ;  /* 0x000000000000894d */ /* 0x000fea0003800000 */
.L_x_137:
[----:B------:R-:W-:Y:S05]  /*94c0*/  BSYNC.RECONVERGENT B0 ;  /* 0x0000000000007941 */ /* 0x000fea0003800200 */
.L_x_134:
[----:B------:R-:W-:Y:S01]  /*94d0*/  ULEA UR4, UR46, UR44, 0x3 ;  /* 0x0000002c2e047291 */ /* 0x000fe2000f8e18ff */
[----:B------:R-:W-:-:S04]  /*94e0*/  DEPBAR.LE SB0, 0x0 ;  /* 0x000080000000791a */ /* 0x000fc80000000000 */
[----:B------:R-:W-:-:S04]  /*94f0*/  UIADD3 UR4, UPT, UPT, UR4, 0x60, URZ ;  /* 0x0000006004047890 */ /* 0x000fc8000fffe0ff */
[----:B------:R-:W-:-:S09]  /*9500*/  UPRMT UR4, UR47, 0x654, UR4 ;  /* 0x000006542f047896 */ /* 0x000fd20008000004 */
[----:B------:R-:W-:Y:S01]  /*9510*/  SYNCS.ARRIVE.TRANS64.RED.A1T0 RZ, [UR4], RZ ;  /* 0x000000ffffff79a7 */ /* 0x000fe20008100404 */
[----:B------:R-:W-:Y:S05]  /*9520*/  EXIT ;  /* 0x000000000000794d */ /* 0x000fea0003800000 */
.L_x_24:
[----:B--2---:R2:W3:Y:S02]  /*9530*/  SYNCS.PHASECHK.TRANS64.TRYWAIT P0, [R3+URZ+0x100], R2 ;  /* 0x00010002030075a7 */ /* 0x0044e400080011ff */
[----:B---3--:R-:W-:Y:S05]  /*9540*/  @!P0 NANOSLEEP.SYNCS 0x989680 ;  /* 0x009896800000895d */ /* 0x008fea0003900000 */
[----:B------:R-:W3:Y:S02]  /*9550*/  @!P0 SYNCS.PHASECHK.TRANS64 P0, [R3+URZ+0x100], R2 ;  /* 0x00010002030085a7 */ /* 0x000ee400080010ff */
[----:B---3--:R-:W-:Y:S05]  /*9560*/  @!P0 BRA `(.L_x_24) ;  /* 0xfffffffc00f08947 */ /* 0x008fea000383ffff */
[----:B------:R-:W-:Y:S05]  /*9570*/  BRA `(.L_x_138) ;  /* 0xffffff8400207947 */ /* 0x000fea000383ffff */
.L_x_27:
[----:B-1----:R-:W-:-:S07]  /*9580*/  MOV R0, UR33 ;  /* 0x0000002100007c02 */ /* 0x002fce0008000f00 */
.L_x_139:
[----:B-1----:R1:W2:Y:S02]  /*9590*/  SYNCS.PHASECHK.TRANS64.TRYWAIT P0, [R0+URZ+0x20], R3 ;  /* 0x00002003000075a7 */ /* 0x0022a400080011ff */
[----:B--2---:R-:W-:Y:S05]  /*95a0*/  @!P0 NANOSLEEP.SYNCS 0x989680 ;  /* 0x009896800000895d */ /* 0x004fea0003900000 */
[----:B------:R-:W2:Y:S02]  /*95b0*/  @!P0 SYNCS.PHASECHK.TRANS64 P0, [R0+URZ+0x20], R3 ;  /* 0x00002003000085a7 */ /* 0x000ea400080010ff */
[----:B--2---:R-:W-:Y:S05]  /*95c0*/  @!P0 BRA `(.L_x_139) ;  /* 0xfffffffc00f08947 */ /* 0x004fea000383ffff */
[----:B------:R-:W-:Y:S05]  /*95d0*/  BRA `(.L_x_26) ;  /* 0xffffff8400687947 */ /* 0x000fea000383ffff */
.L_x_34:
[----:B-1----:R-:W-:-:S07]  /*95e0*/  MOV R0, UR17 ;  /* 0x0000001100007c02 */ /* 0x002fce0008000f00 */
.L_x_140:
[----:B-1----:R1:W2:Y:S02]  /*95f0*/  SYNCS.PHASECHK.TRANS64.TRYWAIT P0, [R0+URZ+0x20], R3 ;  /* 0x00002003000075a7 */ /* 0x0022a400080011ff */
[----:B--2---:R-:W-:Y:S05]  /*9600*/  @!P0 NANOSLEEP.SYNCS 0x989680 ;  /* 0x009896800000895d */ /* 0x004fea0003900000 */
[----:B------:R-:W2:Y:S02]  /*9610*/  @!P0 SYNCS.PHASECHK.TRANS64 P0, [R0+URZ+0x20], R3 ;  /* 0x00002003000085a7 */ /* 0x000ea400080010ff */
[----:B--2---:R-:W-:Y:S05]  /*9620*/  @!P0 BRA `(.L_x_140) ;  /* 0xfffffffc00f08947 */ /* 0x004fea000383ffff */
[----:B------:R-:W-:Y:S05]  /*9630*/  BRA `(.L_x_33) ;  /* 0xffffff8800247947 */ /* 0x000fea000383ffff */
.L_x_39:
[----:B-1----:R1:W2:Y:S02]  /*9640*/  SYNCS.PHASECHK.TRANS64.TRYWAIT P0, [R3+URZ+0x90], R0 ;  /* 0x00009000030075a7 */ /* 0x0022a400080011ff */
[----:B--2---:R-:W-:Y:S05]  /*9650*/  @!P0 NANOSLEEP.SYNCS 0x989680 ;  /* 0x009896800000895d */ /* 0x004fea0003900000 */
[----:B------:R-:W2:Y:S02]  /*9660*/  @!P0 SYNCS.PHASECHK.TRANS64 P0, [R3+URZ+0x90], R0 ;  /* 0x00009000030085a7 */ /* 0x000ea400080010ff */
[----:B--2---:R-:W-:Y:S05]  /*9670*/  @!P0 BRA `(.L_x_39) ;  /* 0xfffffffc00f08947 */ /* 0x004fea000383ffff */
[----:B------:R-:W-:Y:S05]  /*9680*/  BRA `(.L_x_141) ;  /* 0xffffff8800c87947 */ /* 0x000fea000383ffff */
.L_x_43:
[----:B-1----:R-:W-:-:S07]  /*9690*/  MOV R0, UR4 ;  /* 0x0000000400007c02 */ /* 0x002fce0008000f00 */
.L_x_142:
[----:B-1----:R1:W2:Y:S02]  /*96a0*/  SYNCS.PHASECHK.TRANS64.TRYWAIT P0, [R0+URZ], R3 ;  /* 0x00000003000075a7 */ /* 0x0022a400080011ff */
[----:B--2---:R-:W-:Y:S05]  /*96b0*/  @!P0 NANOSLEEP.SYNCS 0x989680 ;  /* 0x009896800000895d */ /* 0x004fea0003900000 */
[----:B------:R-:W2:Y:S02]  /*96c0*/  @!P0 SYNCS.PHASECHK.TRANS64 P0, [R0+URZ], R3 ;  /* 0x00000003000085a7 */ /* 0x000ea400080010ff */
[----:B--2---:R-:W-:Y:S05]  /*96d0*/  @!P0 BRA `(.L_x_142) ;  /* 0xfffffffc00f08947 */ /* 0x004fea000383ffff */
[----:B------:R-:W-:Y:S05]  /*96e0*/  BRA `(.L_x_143) ;  /* 0xffffff9000707947 */ /* 0x000fea000383ffff */
.L_x_44:
[----:B------:R-:W-:-:S07]  /*96f0*/  MOV R0, UR5 ;  /* 0x0000000500007c02 */ /* 0x000fce0008000f00 */
.L_x_144:
[----:B-1----:R1:W2:Y:S02]  /*9700*/  SYNCS.PHASECHK.TRANS64.TRYWAIT P0, [R0+URZ], R3 ;  /* 0x00000003000075a7 */ /* 0x0022a400080011ff */
[----:B--2---:R-:W-:Y:S05]  /*9710*/  @!P0 NANOSLEEP.SYNCS 0x989680 ;  /* 0x009896800000895d */ /* 0x004fea0003900000 */
[----:B------:R-:W2:Y:S02]  /*9720*/  @!P0 SYNCS.PHASECHK.TRANS64 P0, [R0+URZ], R3 ;  /* 0x00000003000085a7 */ /* 0x000ea400080010ff */
[----:B--2---:R-:W-:Y:S05]  /*9730*/  @!P0 BRA `(.L_x_144) ;  /* 0xfffffffc00f08947 */ /* 0x004fea000383ffff */
[----:B------:R-:W-:Y:S05]  /*9740*/  BRA `(.L_x_145) ;  /* 0xffffff90007c7947 */ /* 0x000fea000383ffff */
.L_x_45:
[----:B------:R-:W-:-:S07]  /*9750*/  MOV R0, UR5 ;  /* 0x0000000500007c02 */ /* 0x000fce0008000f00 */
.L_x_146:
[----:B-1----:R1:W2:Y:S02]  /*9760*/  SYNCS.PHASECHK.TRANS64.TRYWAIT P0, [R0+URZ], R3 ;  /* 0x00000003000075a7 */ /* 0x0022a400080011ff */
[----:B--2---:R-:W-:Y:S05]  /*9770*/  @!P0 NANOSLEEP.SYNCS 0x989680 ;  /* 0x009896800000895d */ /* 0x004fea0003900000 */
[----:B------:R-:W2:Y:S02]  /*9780*/  @!P0 SYNCS.PHASECHK.TRANS64 P0, [R0+URZ], R3 ;  /* 0x00000003000085a7 */ /* 0x000ea400080010ff */
[----:B--2---:R-:W-:Y:S05]  /*9790*/  @!P0 BRA `(.L_x_146) ;  /* 0xfffffffc00f08947 */ /* 0x004fea000383ffff */
[----:B------:R-:W-:Y:S05]  /*97a0*/  BRA `(.L_x_147) ;  /* 0xffffff9000887947 */ /* 0x000fea000383ffff */
.L_x_48:
[----:B-1----:R1:W2:Y:S02]  /*97b0*/  SYNCS.PHASECHK.TRANS64.TRYWAIT P0, [R2+URZ+0xf0], R5 ;  /* 0x0000f005020075a7 */ /* 0x0022a400080011ff */
[----:B--2---:R-:W-:Y:S05]  /*97c0*/  @!P0 NANOSLEEP.SYNCS 0x989680 ;  /* 0x009896800000895d */ /* 0x004fea0003900000 */
[----:B------:R-:W2:Y:S02]  /*97d0*/  @!P0 SYNCS.PHASECHK.TRANS64 P0, [R2+URZ+0xf0], R5 ;  /* 0x0000f005020085a7 */ /* 0x000ea400080010ff */
[----:B--2---:R-:W-:Y:S05]  /*97e0*/  @!P0 BRA `(.L_x_48) ;  /* 0xfffffffc00f08947 */ /* 0x004fea000383ffff */
[----:B------:R-:W-:Y:S05]  /*97f0*/  BRA `(.L_x_148) ;  /* 0xffffff9000e47947 */ /* 0x000fea000383ffff */
.L_x_49:
[----:B------:R-:W-:-:S07]  /*9800*/  MOV R2, UR4 ;  /* 0x0000000400027c02 */ /* 0x000fce0008000f00 */
.L_x_149:
[----:B-1----:R1:W2:Y:S02]  /*9810*/  SYNCS.PHASECHK.TRANS64.TRYWAIT P0, [R2+URZ+0xa0], R5 ;  /* 0x0000a005020075a7 */ /* 0x0022a400080011ff */
[----:B--2---:R-:W-:Y:S05]  /*9820*/  @!P0 NANOSLEEP.SYNCS 0x989680 ;  /* 0x009896800000895d */ /* 0x004fea0003900000 */
[----:B------:R-:W2:Y:S02]  /*9830*/  @!P0 SYNCS.PHASECHK.TRANS64 P0, [R2+URZ+0xa0], R5 ;  /* 0x0000a005020085a7 */ /* 0x000ea400080010ff */
[----:B--2---:R-:W-:Y:S05]  /*9840*/  @!P0 BRA `(.L_x_149) ;  /* 0xfffffffc00f08947 */ /* 0x004fea000383ffff */
[----:B------:R-:W-:Y:S05]  /*9850*/  BRA `(.L_x_150) ;  /* 0xffffff9000f47947 */ /* 0x000fea000383ffff */
.L_x_50:
[----:B-1----:R1:W2:Y:S02]  /*9860*/  SYNCS.PHASECHK.TRANS64.TRYWAIT P1, [R2+URZ+0x90], R5 ;  /* 0x00009005020075a7 */ /* 0x0022a400080211ff */
[----:B--2---:R-:W-:Y:S05]  /*9870*/  @!P1 NANOSLEEP.SYNCS 0x989680 ;  /* 0x009896800000995d */ /* 0x004fea0003900000 */
[----:B------:R-:W2:Y:S02]  /*9880*/  @!P1 SYNCS.PHASECHK.TRANS64 P1, [R2+URZ+0x90], R5 ;  /* 0x00009005020095a7 */ /* 0x000ea400080210ff */
[----:B--2---:R-:W-:Y:S05]  /*9890*/  @!P1 BRA `(.L_x_50) ;  /* 0xfffffffc00f09947 */ /* 0x004fea000383ffff */
[----:B------:R-:W-:Y:S05]  /*98a0*/  BRA `(.L_x_151) ;  /* 0xffffff9400247947 */ /* 0x000fea000383ffff */
.L_x_53:
[----:B------:R-:W-:-:S07]  /*98b0*/  MOV R0, UR4 ;  /* 0x0000000400007c02 */ /* 0x000fce0008000f00 */
.L_x_152:
[----:B-1----:R1:W2:Y:S02]  /*98c0*/  SYNCS.PHASECHK.TRANS64.TRYWAIT P0, [R0+URZ+0xa0], R3 ;  /* 0x0000a003000075a7 */ /* 0x0022a400080011ff */
[----:B--2---:R-:W-:Y:S05]  /*98d0*/  @!P0 NANOSLEEP.SYNCS 0x989680 ;  /* 0x009896800000895d */ /* 0x004fea0003900000 */
[----:B------:R-:W2:Y:S02]  /*98e0*/  @!P0 SYNCS.PHASECHK.TRANS64 P0, [R0+URZ+0xa0], R3 ;  /* 0x0000a003000085a7 */ /* 0x000ea400080010ff */
[----:B--2---:R-:W-:Y:S05]  /*98f0*/  @!P0 BRA `(.L_x_152) ;  /* 0xfffffffc00f08947 */ /* 0x004fea000383ffff */
[----:B------:R-:W-:Y:S05]  /*9900*/  BRA `(.L_x_52) ;  /* 0xffffff9400787947 */ /* 0x000fea000383ffff */
.L_x_60:
[----:B-1----:R1:W2:Y:S02]  /*9910*/  SYNCS.PHASECHK.TRANS64.TRYWAIT P1, [R0+URZ+0x90], R5 ;  /* 0x00009005000075a7 */ /* 0x0022a400080211ff */
[----:B--2---:R-:W-:Y:S05]  /*9920*/  @!P1 NANOSLEEP.SYNCS 0x989680 ;  /* 0x009896800000995d */ /* 0x004fea0003900000 */
[----:B------:R-:W2:Y:S02]  /*9930*/  @!P1 SYNCS.PHASECHK.TRANS64 P1, [R0+URZ+0x90], R5 ;  /* 0x00009005000095a7 */ /* 0x000ea400080210ff */
[----:B--2---:R-:W-:Y:S05]  /*9940*/  @!P1 BRA `(.L_x_60) ;  /* 0xfffffffc00f09947 */ /* 0x004fea000383ffff */
[----:B------:R-:W-:Y:S05]  /*9950*/  BRA `(.L_x_153) ;  /* 0xffffff9800ec7947 */ /* 0x000fea000383ffff */
.L_x_61:
[----:B------:R-:W-:-:S07]  /*9960*/  MOV R3, UR30 ;  /* 0x0000001e00037c02 */ /* 0x000fce0008000f00 */
.L_x_154:
[----:B-1----:R1:W2:Y:S02]  /*9970*/  SYNCS.PHASECHK.TRANS64.TRYWAIT P0, [R3+URZ+0xd0], R0 ;  /* 0x0000d000030075a7 */ /* 0x0022a400080011ff */
[----:B--2---:R-:W-:Y:S05]  /*9980*/  @!P0 NANOSLEEP.SYNCS 0x989680 ;  /* 0x009896800000895d */ /* 0x004fea0003900000 */
[----:B------:R-:W2:Y:S02]  /*9990*/  @!P0 SYNCS.PHASECHK.TRANS64 P0, [R3+URZ+0xd0], R0 ;  /* 0x0000d000030085a7 */ /* 0x000ea400080010ff */
[----:B--2---:R-:W-:Y:S05]  /*99a0*/  @!P0 BRA `(.L_x_154) ;  /* 0xfffffffc00f08947 */ /* 0x004fea000383ffff */
[----:B------:R-:W-:Y:S05]  /*99b0*/  BRA `(.L_x_155) ;  /* 0xffffff9c00247947 */ /* 0x000fea000383ffff */
.L_x_64:
[----:B------:R-:W-:Y:S07]  /*99c0*/  MOV R0, UR5 ;  /* 0x0000000500007c02 */ /* 0x000fee0008000f00 */
.L_x_156:
[----:B-1----:R1:W2:Y:S02]  /*99d0*/  SYNCS.PHASECHK.TRANS64.TRYWAIT P0, [R0+URZ], R3 ;  /* 0x00000003000075a7 */ /* 0x0022a400080011ff */
[----:B--2---:R-:W-:Y:S05]  /*99e0*/  @!P0 NANOSLEEP.SYNCS 0x989680 ;  /* 0x009896800000895d */ /* 0x004fea0003900000 */
[----:B------:R-:W2:Y:S02]  /*99f0*/  @!P0 SYNCS.PHASECHK.TRANS64 P0, [R0+URZ], R3 ;  /* 0x00000003000085a7 */ /* 0x000ea400080010ff */
[----:B--2---:R-:W-:Y:S05]  /*9a00*/  @!P0 BRA `(.L_x_156) ;  /* 0xfffffffc00f08947 */ /* 0x004fea000383ffff */
[----:B------:R-:W-:Y:S05]  /*9a10*/  BRA `(.L_x_63) ;  /* 0xffffff9c00407947 */ /* 0x000fea000383ffff */
.L_x_67:
[----:B------:R-:W-:-:S07]  /*9a20*/  MOV R0, UR4 ;  /* 0x0000000400007c02 */ /* 0x000fce0008000f00 */
.L_x_157:
[----:B--2---:R2:W4:Y:S02]  /*9a30*/  SYNCS.PHASECHK.TRANS64.TRYWAIT P0, [R0+URZ], R3 ;  /* 0x00000003000075a7 */ /* 0x00452400080011ff */
[----:B----4-:R-:W-:Y:S05]  /*9a40*/  @!P0 NANOSLEEP.SYNCS 0x989680 ;  /* 0x009896800000895d */ /* 0x010fea0003900000 */
[----:B------:R-:W4:Y:S02]  /*9a50*/  @!P0 SYNCS.PHASECHK.TRANS64 P0, [R0+URZ], R3 ;  /* 0x00000003000085a7 */ /* 0x000f2400080010ff */
[----:B----4-:R-:W-:Y:S05]  /*9a60*/  @!P0 BRA `(.L_x_157) ;  /* 0xfffffffc00f08947 */ /* 0x010fea000383ffff */
[----:B------:R-:W-:Y:S05]  /*9a70*/  BRA `(.L_x_158) ;  /* 0xffffffa0001c7947 */ /* 0x000fea000383ffff */
.L_x_68:
[----:B------:R-:W-:-:S07]  /*9a80*/  MOV R0, UR5 ;  /* 0x0000000500007c02 */ /* 0x000fce0008000f00 */
.L_x_159:
[----:B-1----:R1:W2:Y:S02]  /*9a90*/  SYNCS.PHASECHK.TRANS64.TRYWAIT P0, [R0+URZ], R3 ;  /* 0x00000003000075a7 */ /* 0x0022a400080011ff */
[----:B--2---:R-:W-:Y:S05]  /*9aa0*/  @!P0 NANOSLEEP.SYNCS 0x989680 ;  /* 0x009896800000895d */ /* 0x004fea0003900000 */
[----:B------:R-:W2:Y:S02]  /*9ab0*/  @!P0 SYNCS.PHASECHK.TRANS64 P0, [R0+URZ], R3 ;  /* 0x00000003000085a7 */ /* 0x000ea400080010ff */
[----:B--2---:R-:W-:Y:S05]  /*9ac0*/  @!P0 BRA `(.L_x_159) ;  /* 0xfffffffc00f08947 */ /* 0x004fea000383ffff */
[----:B------:R-:W-:Y:S05]  /*9ad0*/  BRA `(.L_x_160) ;  /* 0xffffffa000287947 */ /* 0x000fea000383ffff */
.L_x_69:
[----:B------:R-:W-:-:S07]  /*9ae0*/  MOV R0, UR5 ;  /* 0x0000000500007c02 */ /* 0x000fce0008000f00 */
.L_x_161:
[----:B-1----:R1:W2:Y:S02]  /*9af0*/  SYNCS.PHASECHK.TRANS64.TRYWAIT P0, [R0+URZ], R3 ;  /* 0x00000003000075a7 */ /* 0x0022a400080011ff */
[----:B--2---:R-:W-:Y:S05]  /*9b00*/  @!P0 NANOSLEEP.SYNCS 0x989680 ;  /* 0x009896800000895d */ /* 0x004fea0003900000 */
[----:B------:R-:W2:Y:S02]  /*9b10*/  @!P0 SYNCS.PHASECHK.TRANS64 P0, [R0+URZ], R3 ;  /* 0x00000003000085a7 */ /* 0x000ea400080010ff */
[----:B--2---:R-:W-:Y:S05]  /*9b20*/  @!P0 BRA `(.L_x_161) ;  /* 0xfffffffc00f08947 */ /* 0x004fea000383ffff */
[----:B------:R-:W-:Y:S05]  /*9b30*/  BRA `(.L_x_162) ;  /* 0xffffffa000347947 */ /* 0x000fea000383ffff */
.L_x_70:
[----:B------:R-:W-:-:S07]  /*9b40*/  MOV R0, UR4 ;  /* 0x0000000400007c02 */ /* 0x000fce0008000f00 */
.L_x_163:
[----:B-1----:R1:W2:Y:S02]  /*9b50*/  SYNCS.PHASECHK.TRANS64.TRYWAIT P0, [R0+URZ], R3 ;  /* 0x00000003000075a7 */ /* 0x0022a400080011ff */
[----:B--2---:R-:W-:Y:S05]  /*9b60*/  @!P0 NANOSLEEP.SYNCS 0x989680 ;  /* 0x009896800000895d */ /* 0x004fea0003900000 */
[----:B------:R-:W2:Y:S02]  /*9b70*/  @!P0 SYNCS.PHASECHK.TRANS64 P0, [R0+URZ], R3 ;  /* 0x00000003000085a7 */ /* 0x000ea400080010ff */
[----:B--2---:R-:W-:Y:S05]  /*9b80*/  @!P0 BRA `(.L_x_163) ;  /* 0xfffffffc00f08947 */ /* 0x004fea000383ffff */
[----:B------:R-:W-:Y:S05]  /*9b90*/  BRA `(.L_x_164) ;  /* 0xffffffa000407947 */ /* 0x000fea000383ffff */
.L_x_75:
[----:B--2---:R2:W3:Y:S02]  /*9ba0*/  SYNCS.PHASECHK.TRANS64.TRYWAIT P0, [R12+URZ+0x90], R9 ;  /* 0x000090090c0075a7 */ /* 0x0044e400080011ff */
[----:B---3--:R-:W-:Y:S05]  /*9bb0*/  @!P0 NANOSLEEP.SYNCS 0x989680 ;  /* 0x009896800000895d */ /* 0x008fea0003900000 */
[----:B------:R-:W3:Y:S02]  /*9bc0*/  @!P0 SYNCS.PHASECHK.TRANS64 P0, [R12+URZ+0x90], R9 ;  /* 0x000090090c0085a7 */ /* 0x000ee400080010ff */
[----:B---3--:R-:W-:Y:S05]  /*9bd0*/  @!P0 BRA `(.L_x_75) ;  /* 0xfffffffc00f08947 */ /* 0x008fea000383ffff */
[----:B------:R-:W-:Y:S05]  /*9be0*/  BRA `(.L_x_165) ;  /* 0xffffffa400607947 */ /* 0x000fea000383ffff */
.L_x_78:
[----:B------:R-:W-:Y:S07]  /*9bf0*/  MOV R0, UR21 ;  /* 0x0000001500007c02 */ /* 0x000fee0008000f00 */
.L_x_166:
[----:B--2---:R2:W3:Y:S02]  /*9c00*/  SYNCS.PHASECHK.TRANS64.TRYWAIT P2, [R0+URZ+0x88], R11 ;  /* 0x0000880b000075a7 */ /* 0x0044e400080411ff */
[----:B---3--:R-:W-:Y:S05]  /*9c10*/  @!P2 NANOSLEEP.SYNCS 0x989680 ;  /* 0x009896800000a95d */ /* 0x008fea0003900000 */
[----:B------:R-:W3:Y:S02]  /*9c20*/  @!P2 SYNCS.PHASECHK.TRANS64 P2, [R0+URZ+0x88], R11 ;  /* 0x0000880b0000a5a7 */ /* 0x000ee400080410ff */
[----:B---3--:R-:W-:Y:S05]  /*9c30*/  @!P2 BRA `(.L_x_166) ;  /* 0xfffffffc00f0a947 */ /* 0x008fea000383ffff */
[----:B------:R-:W-:Y:S05]  /*9c40*/  BRA `(.L_x_77) ;  /* 0xffffffa800c87947 */ /* 0x000fea000383ffff */
.L_x_81:
[----:B--2---:R-:W-:Y:S07]  /*9c50*/  MOV R0, UR21 ;  /* 0x0000001500007c02 */ /* 0x004fee0008000f00 */
.L_x_167:
[----:B--2---:R2:W3:Y:S02]  /*9c60*/  SYNCS.PHASECHK.TRANS64.TRYWAIT P0, [R0+URZ+0x60], R9 ;  /* 0x00006009000075a7 */ /* 0x0044e400080011ff */
[----:B---3--:R-:W-:Y:S05]  /*9c70*/  @!P0 NANOSLEEP.SYNCS 0x989680 ;  /* 0x009896800000895d */ /* 0x008fea0003900000 */
[----:B------:R-:W3:Y:S02]  /*9c80*/  @!P0 SYNCS.PHASECHK.TRANS64 P0, [R0+URZ+0x60], R9 ;  /* 0x00006009000085a7 */ /* 0x000ee400080010ff */
[----:B---3--:R-:W-:Y:S05]  /*9c90*/  @!P0 BRA `(.L_x_167) ;  /* 0xfffffffc00f08947 */ /* 0x008fea000383ffff */
[----:B------:R-:W-:Y:S05]  /*9ca0*/  BRA `(.L_x_168) ;  /* 0xffffffac00247947 */ /* 0x000fea000383ffff */
.L_x_82:
[----:B------:R-:W-:Y:S07]  /*9cb0*/  MOV R0, UR21 ;  /* 0x0000001500007c02 */ /* 0x000fee0008000f00 */
.L_x_169:
[----:B--2---:R2:W3:Y:S02]  /*9cc0*/  SYNCS.PHASECHK.TRANS64.TRYWAIT P0, [R0+URZ+0x68], R9 ;  /* 0x00006809000075a7 */ /* 0x0044e400080011ff */
[----:B---3--:R-:W-:Y:S05]  /*9cd0*/  @!P0 NANOSLEEP.SYNCS 0x989680 ;  /* 0x009896800000895d */ /* 0x008fea0003900000 */
[----:B------:R-:W3:Y:S02]  /*9ce0*/  @!P0 SYNCS.PHASECHK.TRANS64 P0, [R0+URZ+0x68], R9 ;  /* 0x00006809000085a7 */ /* 0x000ee400080010ff */
[----:B---3--:R-:W-:Y:S05]  /*9cf0*/  @!P0 BRA `(.L_x_169) ;  /* 0xfffffffc00f08947 */ /* 0x008fea000383ffff */
[----:B------:R-:W-:Y:S05]  /*9d00*/  BRA `(.L_x_170) ;  /* 0xffffffac00607947 */ /* 0x000fea000383ffff */
.L_x_83:
[----:B------:R-:W-:Y:S07]  /*9d10*/  MOV R0, UR21 ;  /* 0x0000001500007c02 */ /* 0x000fee0008000f00 */
.L_x_171:
[----:B--2---:R2:W3:Y:S02]  /*9d20*/  SYNCS.PHASECHK.TRANS64.TRYWAIT P0, [R0+URZ+0x70], R9 ;  /* 0x00007009000075a7 */ /* 0x0044e400080011ff */
[----:B---3--:R-:W-:Y:S05]  /*9d30*/  @!P0 NANOSLEEP.SYNCS 0x989680 ;  /* 0x009896800000895d */ /* 0x008fea0003900000 */
[----:B------:R-:W3:Y:S02]  /*9d40*/  @!P0 SYNCS.PHASECHK.TRANS64 P0, [R0+URZ+0x70], R9 ;  /* 0x00007009000085a7 */ /* 0x000ee400080010ff */
[----:B---3--:R-:W-:Y:S05]  /*9d50*/  @!P0 BRA `(.L_x_171) ;  /* 0xfffffffc00f08947 */ /* 0x008fea000383ffff */
[----:B------:R-:W-:Y:S05]  /*9d60*/  BRA `(.L_x_172) ;  /* 0xffffffac00a87947 */ /* 0x000fea000383ffff */
.L_x_84:
[----:B------:R-:W-:Y:S07]  /*9d70*/  MOV R0, UR21 ;  /* 0x0000001500007c02 */ /* 0x000fee0008000f00 */
.L_x_173:
[----:B--2---:R2:W3:Y:S02]  /*9d80*/  SYNCS.PHASECHK.TRANS64.TRYWAIT P0, [R0+URZ+0x78], R9 ;  /* 0x00007809000075a7 */ /* 0x0044e400080011ff */
[----:B---3--:R-:W-:Y:S05]  /*9d90*/  @!P0 NANOSLEEP.SYNCS 0x989680 ;  /* 0x009896800000895d */ /* 0x008fea0003900000 */
[----:B------:R-:W3:Y:S02]  /*9da0*/  @!P0 SYNCS.PHASECHK.TRANS64 P0, [R0+URZ+0x78], R9 ;  /* 0x00007809000085a7 */ /* 0x000ee400080010ff */
[----:B---3--:R-:W-:Y:S05]  /*9db0*/  @!P0 BRA `(.L_x_173) ;  /* 0xfffffffc00f08947 */ /* 0x008fea000383ffff */
[----:B------:R-:W-:Y:S05]  /*9dc0*/  BRA `(.L_x_174) ;  /* 0xffffffac00ec7947 */ /* 0x000fea000383ffff */
.L_x_86:
[----:B------:R-:W-:-:S07]  /*9dd0*/  MOV R0, UR21 ;  /* 0x0000001500007c02 */ /* 0x000fce0008000f00 */
.L_x_175:
[----:B---3--:R3:W4:Y:S02]  /*9de0*/  SYNCS.PHASECHK.TRANS64.TRYWAIT P0, [R0+URZ+0x60], R3 ;  /* 0x00006003000075a7 */ /* 0x00872400080011ff */
[----:B----4-:R-:W-:Y:S05]  /*9df0*/  @!P0 NANOSLEEP.SYNCS 0x989680 ;  /* 0x009896800000895d */ /* 0x010fea0003900000 */
[----:B------:R-:W4:Y:S02]  /*9e00*/  @!P0 SYNCS.PHASECHK.TRANS64 P0, [R0+URZ+0x60], R3 ;  /* 0x00006003000085a7 */ /* 0x000f2400080010ff */
[----:B----4-:R-:W-:Y:S05]  /*9e10*/  @!P0 BRA `(.L_x_175) ;  /* 0xfffffffc00f08947 */ /* 0x010fea000383ffff */
[----:B------:R-:W-:Y:S05]  /*9e20*/  BRA `(.L_x_176) ;  /* 0xffffffb000607947 */ /* 0x000fea000383ffff */
.L_x_87:
[----:B---3--:R-:W-:-:S07]  /*9e30*/  MOV R0, UR21 ;  /* 0x0000001500007c02 */ /* 0x008fce0008000f00 */
.L_x_177:
[----:B---3--:R3:W4:Y:S02]  /*9e40*/  SYNCS.PHASECHK.TRANS64.TRYWAIT P0, [R0+URZ+0x68], R3 ;  /* 0x00006803000075a7 */ /* 0x00872400080011ff */
[----:B----4-:R-:W-:Y:S05]  /*9e50*/  @!P0 NANOSLEEP.SYNCS 0x989680 ;  /* 0x009896800000895d */ /* 0x010fea0003900000 */
[----:B------:R-:W4:Y:S02]  /*9e60*/  @!P0 SYNCS.PHASECHK.TRANS64 P0, [R0+URZ+0x68], R3 ;  /* 0x00006803000085a7 */ /* 0x000f2400080010ff */
[----:B----4-:R-:W-:Y:S05]  /*9e70*/  @!P0 BRA `(.L_x_177) ;  /* 0xfffffffc00f08947 */ /* 0x010fea000383ffff */
[----:B------:R-:W-:Y:S05]  /*9e80*/  BRA `(.L_x_178) ;  /* 0xffffffb000507947 */ /* 0x000fea000383ffff */
.L_x_88:
[----:B---3--:R-:W-:-:S07]  /*9e90*/  MOV R0, UR21 ;  /* 0x0000001500007c02 */ /* 0x008fce0008000f00 */
.L_x_179:
[----:B---3--:R3:W4:Y:S02]  /*9ea0*/  SYNCS.PHASECHK.TRANS64.TRYWAIT P0, [R0+URZ+0x70], R3 ;  /* 0x00007003000075a7 */ /* 0x00872400080011ff */
[----:B----4-:R-:W-:Y:S05]  /*9eb0*/  @!P0 NANOSLEEP.SYNCS 0x989680 ;  /* 0x009896800000895d */ /* 0x010fea0003900000 */
[----:B------:R-:W4:Y:S02]  /*9ec0*/  @!P0 SYNCS.PHASECHK.TRANS64 P0, [R0+URZ+0x70], R3 ;  /* 0x00007003000085a7 */ /* 0x000f2400080010ff */
[----:B----4-:R-:W-:Y:S05]  /*9ed0*/  @!P0 BRA `(.L_x_179) ;  /* 0xfffffffc00f08947 */ /* 0x010fea000383ffff */
[----:B------:R-:W-:Y:S05]  /*9ee0*/  BRA `(.L_x_180) ;  /* 0xffffffb000407947 */ /* 0x000fea000383ffff */
.L_x_90:
[----:B-1----:R1:W2:Y:S02]  /*9ef0*/  SYNCS.PHASECHK.TRANS64.TRYWAIT P0, [R3+URZ+0x90], R0 ;  /* 0x00009000030075a7 */ /* 0x0022a400080011ff */
[----:B--2---:R-:W-:Y:S05]  /*9f00*/  @!P0 NANOSLEEP.SYNCS 0x989680 ;  /* 0x009896800000895d */ /* 0x004fea0003900000 */
[----:B------:R-:W2:Y:S02]  /*9f10*/  @!P0 SYNCS.PHASECHK.TRANS64 P0, [R3+URZ+0x90], R0 ;  /* 0x00009000030085a7 */ /* 0x000ea400080010ff */
[----:B--2---:R-:W-:Y:S05]  /*9f20*/  @!P0 BRA `(.L_x_90) ;  /* 0xfffffffc00f08947 */ /* 0x004fea000383ffff */
[----:B------:R-:W-:Y:S05]  /*9f30*/  BRA `(.L_x_181) ;  /* 0xffffffb400007947 */ /* 0x000fea000383ffff */
.L_x_101:
[----:B-1----:R-:W-:Y:S04]  /*9f40*/  MOV R2, UR44 ;  /* 0x0000002c00027c02 */ /* 0x002fe80008000f00 */
[----:B------:R1:W2:Y:S03]  /*9f50*/  SYNCS.PHASECHK.TRANS64.TRYWAIT P1, [R2+URZ+0x40], R3 ;  /* 0x00004003020075a7 */ /* 0x0002a600080211ff */
[----:B--2---:R-:W-:Y:S05]  /*9f60*/  @!P1 NANOSLEEP.SYNCS 0x989680 ;  /* 0x009896800000995d */ /* 0x004fea0003900000 */
[----:B------:R-:W2:Y:S02]  /*9f70*/  @!P1 SYNCS.PHASECHK.TRANS64 P1, [R2+URZ+0x40], R3 ;  /* 0x00004003020095a7 */ /* 0x000ea400080210ff */
[----:B--2---:R-:W-:Y:S05]  /*9f80*/  @!P1 BRA `(.L_x_101) ;  /* 0xfffffffc00ec9947 */ /* 0x004fea000383ffff */
[----:B------:R-:W-:Y:S05]  /*9f90*/  BRA `(.L_x_100) ;  /* 0xffffffc000707947 */ /* 0x000fea000383ffff */
.L_x_103:
[----:B-1----:R1:W4:Y:S02]  /*9fa0*/  SYNCS.PHASECHK.TRANS64.TRYWAIT P0, [R99+URZ+0xb0], R0 ;  /* 0x0000b000630075a7 */ /* 0x00232400080011ff */
[----:B----4-:R-:W-:Y:S05]  /*9fb0*/  @!P0 NANOSLEEP.SYNCS 0x989680 ;  /* 0x009896800000895d */ /* 0x010fea0003900000 */
[----:B------:R-:W4:Y:S02]  /*9fc0*/  @!P0 SYNCS.PHASECHK.TRANS64 P0, [R99+URZ+0xb0], R0 ;  /* 0x0000b000630085a7 */ /* 0x000f2400080010ff */
[----:B----4-:R-:W-:Y:S05]  /*9fd0*/  @!P0 BRA `(.L_x_103) ;  /* 0xfffffffc00f08947 */ /* 0x010fea000383ffff */
[----:B------:R-:W-:Y:S05]  /*9fe0*/  BRA `(.L_x_102) ;  /* 0xffffffc000987947 */ /* 0x000fea000383ffff */
.L_x_112:
[----:B---3--:R3:W4:Y:S02]  /*9ff0*/  SYNCS.PHASECHK.TRANS64.TRYWAIT P0, [R3+URZ+0x40], R0 ;  /* 0x00004000030075a7 */ /* 0x00872400080011ff */
[----:B----4-:R-:W-:Y:S05]  /*a000*/  @!P0 NANOSLEEP.SYNCS 0x989680 ;  /* 0x009896800000895d */ /* 0x010fea0003900000 */
[----:B------:R-:W4:Y:S02]  /*a010*/  @!P0 SYNCS.PHASECHK.TRANS64 P0, [R3+URZ+0x40], R0 ;  /* 0x00004000030085a7 */ /* 0x000f2400080010ff */
[----:B----4-:R-:W-:Y:S05]  /*a020*/  @!P0 BRA `(.L_x_112) ;  /* 0xfffffffc00f08947 */ /* 0x010fea000383ffff */
[----:B------:R-:W-:Y:S05]  /*a030*/  BRA `(.L_x_111) ;  /* 0xffffffcc00747947 */ /* 0x000fea000383ffff */
.L_x_120:
[----:B---3--:R3:W4:Y:S02]  /*a040*/  SYNCS.PHASECHK.TRANS64.TRYWAIT P0, [R62+URZ+0x40], R5 ;  /* 0x000040053e0075a7 */ /* 0x00872400080011ff */
[----:B----4-:R-:W-:Y:S05]  /*a050*/  @!P0 NANOSLEEP.SYNCS 0x989680 ;  /* 0x009896800000895d */ /* 0x010fea0003900000 */
[----:B------:R-:W4:Y:S02]  /*a060*/  @!P0 SYNCS.PHASECHK.TRANS64 P0, [R62+URZ+0x40], R5 ;  /* 0x000040053e0085a7 */ /* 0x000f2400080010ff */
[----:B----4-:R-:W-:Y:S05]  /*a070*/  @!P0 BRA `(.L_x_120) ;  /* 0xfffffffc00f08947 */ /* 0x010fea000383ffff */
[----:B------:R-:W-:Y:S05]  /*a080*/  BRA `(.L_x_119) ;  /* 0xffffffd800787947 */ /* 0x000fea000383ffff */
.L_x_128:
[----:B---3--:R3:W4:Y:S02]  /*a090*/  SYNCS.PHASECHK.TRANS64.TRYWAIT P0, [R62+URZ+0x40], R5 ;  /* 0x000040053e0075a7 */ /* 0x00872400080011ff */
[----:B----4-:R-:W-:Y:S05]  /*a0a0*/  @!P0 NANOSLEEP.SYNCS 0x989680 ;  /* 0x009896800000895d */ /* 0x010fea0003900000 */
[----:B------:R-:W4:Y:S02]  /*a0b0*/  @!P0 SYNCS.PHASECHK.TRANS64 P0, [R62+URZ+0x40], R5 ;  /* 0x000040053e0085a7 */ /* 0x000f2400080010ff */
[----:B----4-:R-:W-:Y:S05]  /*a0c0*/  @!P0 BRA `(.L_x_128) ;  /* 0xfffffffc00f08947 */ /* 0x010fea000383ffff */
[----:B------:R-:W-:Y:S05]  /*a0d0*/  BRA `(.L_x_127) ;  /* 0xffffffe4007c7947 */ /* 0x000fea000383ffff */
        .weak           $__internal_0_$__cuda_sm10x_tcgen05_guardrail_trap_col_being_dealloced_not_returned_by_alloc
        .type           $__internal_0_$__cuda_sm10x_tcgen05_guardrail_trap_col_being_dealloced_not_returned_by_alloc,@function
        .size           $__internal_0_$__cuda_sm10x_tcgen05_guardrail_trap_col_being_dealloced_not_returned_by_alloc,($__internal_1_$__cuda_sm10x_tcgen05_guardrail_trap_phase_invalid_during_alloc - $__internal_0_$__cuda_sm10x_tcgen05_guardrail_trap_col_being_dealloced_not_returned_by_alloc)
$__internal_0_$__cuda_sm10x_tcgen05_guardrail_trap_col_being_dealloced_not_returned_by_alloc:
[----:B------:R-:W-:Y:S05]  /*a0e0*/  BPT.TRAP 0x1 ;  /* 0x000000040000795c */ /* 0x000fea0000300000 */
[----:B------:R-:W-:-:S04]  /*a0f0*/  HFMA2 R3, -RZ, RZ, 0, 0 ;  /* 0x00000000ff037431 */ /* 0x000fc800000001ff */
[----:B------:R-:W-:Y:S05]  /*a100*/  RET.REL.NODEC R2 `(_ZN7cutlass13device_kernelINS_4gemm6kernel13GemmUniversalIN4cute5tupleIJiiiiEEENS1_10collective13CollectiveMmaINS1_35MainloopSm100TmaUmmaWarpSpecializedILi4ELi2ELi4ENS5_IJNS4_1CILi1EEENSA_ILi8EEESB_EEEEENS5_IJNSA_ILi128EEESF_NSA_ILi64EEEEEENS_6half_tENS5_IJlSB_lEEESI_SJ_NS4_8TiledMMAINS4_8MMA_AtomIJNS4_20SM100_MMA_F16BF16_SSISI_SI_fLi128ELi128ELNS4_4UMMA5MajorE0ELSO_0ELNSN_7ScaleInE0ELSP_0EEEEEENS4_6LayoutINS5_IJSB_SB_SB_EEENS5_IJNSA_ILi0EEESU_SU_EEEEENS5_IJNS4_10UnderscoreESX_SX_EEEEENS4_23SM90_TMA_LOAD_MULTICASTENS4_14ComposedLayoutINS4_7SwizzleILi3ELi4ELi3EEENS4_18smem_ptr_flag_bitsILi16EEENSS_INS5_IJSC_SG_EEENS5_IJSG_SB_EEEEEEEvNS4_8identityENS4_13SM90_TMA_LOADES19_vS1A_EENS_8epilogue10collective18CollectiveEpilogueINS1D_23Sm100TmaWarpSpecializedILi4ELi2ELi32ELb1ELb0EEEJSH_NS5_IJNSS_ISF_SB_EENSS_INSA_ILi32EEESB_EEEEESI_SJ_SI_SJ_NS1D_6fusion15FusionCallbacksIS1H_NS1M_17LinearCombinationISI_fSI_fLNS_15FloatRoundStyleE2EEESH_S1L_JEEENS4_5SM1004TMEM4LOAD26SM100_TMEM_LOAD_32dp32b32xES1B_NS11_INS12_ILi2ELi4ELi3EEES15_NSS_INS5_IJSC_S1J_EEENS5_IJS1J_SB_EEEEEEENS4_39AutoVectorizingCopyWithAssumedAlignmentILi128EEENS4_14SM90_TMA_STOREES20_S22_S22_EEEvvEEEEvNT_6ParamsE) ;  /* 0xffffff5c02bc7950 */ /* 0x000fea0003c3ffff */
        .weak           $__internal_1_$__cuda_sm10x_tcgen05_guardrail_trap_phase_invalid_during_alloc
        .type           $__internal_1_$__cuda_sm10x_tcgen05_guardrail_trap_phase_invalid_during_alloc,@function
        .size           $__internal_1_$__cuda_sm10x_tcgen05_guardrail_trap_phase_invalid_during_alloc,($__internal_2_$__cuda_sm10x_tcgen05_guardrail_trap_unallocated_columns_being_dealloced - $__internal_1_$__cuda_sm10x_tcgen05_guardrail_trap_phase_invalid_during_alloc)
$__internal_1_$__cuda_sm10x_tcgen05_guardrail_trap_phase_invalid_during_alloc:
[----:B------:R-:W-:Y:S05]  /*a110*/  BPT.TRAP 0x1 ;  /* 0x000000040000795c */ /* 0x000fea0000300000 */
[----:B------:R-:W-:-:S04]  /*a120*/  MOV R5, 0x0 ;  /* 0x0000000000057802 */ /* 0x000fc80000000f00 */
[----:B------:R-:W-:Y:S05]  /*a130*/  RET.REL.NODEC R4 `(_ZN7cutlass13device_kernelINS_4gemm6kernel13GemmUniversalIN4cute5tupleIJiiiiEEENS1_10collective13CollectiveMmaINS1_35MainloopSm100TmaUmmaWarpSpecializedILi4ELi2ELi4ENS5_IJNS4_1CILi1EEENSA_ILi8EEESB_EEEEENS5_IJNSA_ILi128EEESF_NSA_ILi64EEEEEENS_6half_tENS5_IJlSB_lEEESI_SJ_NS4_8TiledMMAINS4_8MMA_AtomIJNS4_20SM100_MMA_F16BF16_SSISI_SI_fLi128ELi128ELNS4_4UMMA5MajorE0ELSO_0ELNSN_7ScaleInE0ELSP_0EEEEEENS4_6LayoutINS5_IJSB_SB_SB_EEENS5_IJNSA_ILi0EEESU_SU_EEEEENS5_IJNS4_10UnderscoreESX_SX_EEEEENS4_23SM90_TMA_LOAD_MULTICASTENS4_14ComposedLayoutINS4_7SwizzleILi3ELi4ELi3EEENS4_18smem_ptr_flag_bitsILi16EEENSS_INS5_IJSC_SG_EEENS5_IJSG_SB_EEEEEEEvNS4_8identityENS4_13SM90_TMA_LOADES19_vS1A_EENS_8epilogue10collective18CollectiveEpilogueINS1D_23Sm100TmaWarpSpecializedILi4ELi2ELi32ELb1ELb0EEEJSH_NS5_IJNSS_ISF_SB_EENSS_INSA_ILi32EEESB_EEEEESI_SJ_SI_SJ_NS1D_6fusion15FusionCallbacksIS1H_NS1M_17LinearCombinationISI_fSI_fLNS_15FloatRoundStyleE2EEESH_S1L_JEEENS4_5SM1004TMEM4LOAD26SM100_TMEM_LOAD_32dp32b32xES1B_NS11_INS12_ILi2ELi4ELi3EEES15_NSS_INS5_IJSC_S1J_EEENS5_IJS1J_SB_EEEEEEENS4_39AutoVectorizingCopyWithAssumedAlignmentILi128EEENS4_14SM90_TMA_STOREES20_S22_S22_EEEvvEEEEvNT_6ParamsE) ;  /* 0xffffff5c04b07950 */ /* 0x000fea0003c3ffff */
        .weak           $__internal_2_$__cuda_sm10x_tcgen05_guardrail_trap_unallocated_columns_being_dealloced
        .type           $__internal_2_$__cuda_sm10x_tcgen05_guardrail_trap_unallocated_columns_being_dealloced,@function
        .size           $__internal_2_$__cuda_sm10x_tcgen05_guardrail_trap_unallocated_columns_being_dealloced,(.L_x_183 - $__internal_2_$__cuda_sm10x_tcgen05_guardrail_trap_unallocated_columns_being_dealloced)
$__internal_2_$__cuda_sm10x_tcgen05_guardrail_trap_unallocated_columns_being_dealloced:
[----:B------:R-:W-:Y:S05]  /*a140*/  BPT.TRAP 0x1 ;  /* 0x000000040000795c */ /* 0x000fea0000300000 */
[----:B------:R-:W-:-:S04]  /*a150*/  HFMA2 R3, -RZ, RZ, 0, 0 ;  /* 0x00000000ff037431 */ /* 0x000fc800000001ff */
[----:B------:R-:W-:Y:S05]  /*a160*/  RET.REL.NODEC R2 `(_ZN7cutlass13device_kernelINS_4gemm6kernel13GemmUniversalIN4cute5tupleIJiiiiEEENS1_10collective13CollectiveMmaINS1_35MainloopSm100TmaUmmaWarpSpecializedILi4ELi2ELi4ENS5_IJNS4_1CILi1EEENSA_ILi8EEESB_EEEEENS5_IJNSA_ILi128EEESF_NSA_ILi64EEEEEENS_6half_tENS5_IJlSB_lEEESI_SJ_NS4_8TiledMMAINS4_8MMA_AtomIJNS4_20SM100_MMA_F16BF16_SSISI_SI_fLi128ELi128ELNS4_4UMMA5MajorE0ELSO_0ELNSN_7ScaleInE0ELSP_0EEEEEENS4_6LayoutINS5_IJSB_SB_SB_EEENS5_IJNSA_ILi0EEESU_SU_EEEEENS5_IJNS4_10UnderscoreESX_SX_EEEEENS4_23SM90_TMA_LOAD_MULTICASTENS4_14ComposedLayoutINS4_7SwizzleILi3ELi4ELi3EEENS4_18smem_ptr_flag_bitsILi16EEENSS_INS5_IJSC_SG_EEENS5_IJSG_SB_EEEEEEEvNS4_8identityENS4_13SM90_TMA_LOADES19_vS1A_EENS_8epilogue10collective18CollectiveEpilogueINS1D_23Sm100TmaWarpSpecializedILi4ELi2ELi32ELb1ELb0EEEJSH_NS5_IJNSS_ISF_SB_EENSS_INSA_ILi32EEESB_EEEEESI_SJ_SI_SJ_NS1D_6fusion15FusionCallbacksIS1H_NS1M_17LinearCombinationISI_fSI_fLNS_15FloatRoundStyleE2EEESH_S1L_JEEENS4_5SM1004TMEM4LOAD26SM100_TMEM_LOAD_32dp32b32xES1B_NS11_INS12_ILi2ELi4ELi3EEES15_NSS_INS5_IJSC_S1J_EEENS5_IJS1J_SB_EEEEEEENS4_39AutoVectorizingCopyWithAssumedAlignmentILi128EEENS4_14SM90_TMA_STOREES20_S22_S22_EEEvvEEEEvNT_6ParamsE) ;  /* 0xffffff5c02a47950 */ /* 0x000fea0003c3ffff */
.L_x_182:
[----:B------:R-:W-:-:S00]  /*a170*/  BRA `(.L_x_182) ;  /* 0xfffffffc00fc7947 */ /* 0x000fc0000383ffff */
[----:B------:R-:W-:-:S00]  /*a180*/  NOP ;  /* 0x0000000000007918 */ /* 0x000fc00000000000 */
[----:B------:R-:W-:-:S00]  /*a190*/  NOP ;  /* 0x0000000000007918 */ /* 0x000fc00000000000 */
[----:B------:R-:W-:-:S00]  /*a1a0*/  NOP ;  /* 0x0000000000007918 */ /* 0x000fc00000000000 */
[----:B------:R-:W-:-:S00]  /*a1b0*/  NOP ;  /* 0x0000000000007918 */ /* 0x000fc00000000000 */
[----:B------:R-:W-:-:S00]  /*a1c0*/  NOP ;  /* 0x0000000000007918 */ /* 0x000fc00000000000 */
[----:B------:R-:W-:-:S00]  /*a1d0*/  NOP ;  /* 0x0000000000007918 */ /* 0x000fc00000000000 */
[----:B------:R-:W-:-:S00]  /*a1e0*/  NOP ;  /* 0x0000000000007918 */ /* 0x000fc00000000000 */
[----:B------:R-:W-:-:S00]  /*a1f0*/  NOP ;  /* 0x0000000000007918 */ /* 0x000fc00000000000 */
.L_x_183:


//--------------------- .nv.global.init           --------------------------
	.section	.nv.global.init,"aw",@progbits
.nv.global.init:
	.type		$str$27,@object
	.size		$str$27,($str$28 - $str$27)
$str$27:
        /*0000*/ 	.byte	0x28, 0x61, 0x64, 0x64, 0x72, 0x65, 0x73, 0x73, 0x20, 0x26, 0x20, 0x6d, 0x61, 0x73, 0x6b, 0x29
        /*0010*/ 	.byte	0x20, 0x3d, 0x3d, 0x20, 0x30, 0x00
	.type		$str$28,@object
	.size		$str$28,($str$26 - $str$28)
$str$28:
        /*0016*/ 	.byte	0x2f, 0x74, 0x6d, 0x70, 0x2f, 0x63, 0x75, 0x74, 0x6c, 0x61, 0x73, 0x73, 0x5f, 0x73, 0x77, 0x65
        /*0026*/ 	.byte	0x65, 0x70, 0x5f, 0x73, 0x72, 0x63, 0x2f, 0x69, 0x6e, 0x63, 0x6c, 0x75, 0x64, 0x65, 0x2f, 0x63
        /*0036*/ 	.byte	0x75, 0x74, 0x65, 0x2f, 0x70, 0x6f, 0x69, 0x6e, 0x74, 0x65, 0x72, 0x5f, 0x66, 0x6c, 0x61, 0x67
        /*0046*/ 	.byte	0x67, 0x65, 0x64, 0x2e, 0x68, 0x70, 0x70, 0x00
	.type		$str$26,@object
	.size		$str$26,($str$25 - $str$26)
$str$26:
        /*004e*/ 	.byte	0x2f, 0x74, 0x6d, 0x70, 0x2f, 0x63, 0x75, 0x74, 0x6c, 0x61, 0x73, 0x73, 0x5f, 0x73, 0x77, 0x65
        /*005e*/ 	.byte	0x65, 0x70, 0x5f, 0x73, 0x72, 0x63, 0x2f, 0x69, 0x6e, 0x63, 0x6c, 0x75, 0x64, 0x65, 0x2f, 0x63
        /*006e*/ 	.byte	0x75, 0x74, 0x65, 0x2f, 0x61, 0x74, 0x6f, 0x6d, 0x2f, 0x63, 0x6f, 0x70, 0x79, 0x5f, 0x74, 0x72
        /*007e*/ 	.byte	0x61, 0x69, 0x74, 0x73, 0x5f, 0x73, 0x6d, 0x31, 0x30, 0x30, 0x2e, 0x68, 0x70, 0x70, 0x00
	.type		$str$25,@object
	.size		$str$25,(__unnamed_1 - $str$25)
$str$25:
        /*008d*/ 	.byte	0x28, 0x28, 0x75, 0x69, 0x6e, 0x74, 0x33, 0x32, 0x5f, 0x74, 0x28, 0x74, 0x68, 0x72, 0x65, 0x61
        /*009d*/ 	.byte	0x64, 0x49, 0x64, 0x78, 0x2e, 0x78, 0x29, 0x20, 0x2f, 0x20, 0x33, 0x32, 0x29, 0x20, 0x25, 0x20
        /*00ad*/ 	.byte	0x34, 0x29, 0x20, 0x3d, 0x3d, 0x20, 0x28, 0x28, 0x28, 0x74, 0x6d, 0x65, 0x6d, 0x5f, 0x61, 0x64
        /*00bd*/ 	.byte	0x64, 0x72, 0x20, 0x3e, 0x3e, 0x20, 0x31, 0x36, 0x29, 0x20, 0x2f, 0x20, 0x33, 0x32, 0x29, 0x20
        /*00cd*/ 	.byte	0x25, 0x20, 0x34, 0x29, 0x00
	.type		__unnamed_1,@object
	.size		__unnamed_1,(__unnamed_2 - __unnamed_1)
__unnamed_1:
        /*00d2*/ 	.byte	0x61, 0x75, 0x74, 0x6f, 0x20, 0x63, 0x75, 0x74, 0x65, 0x3a, 0x3a, 0x61, 0x73, 0x5f, 0x70, 0x6f
        /* <DEDUP_REMOVED lines=24> */
        /*0262*/ 	.byte	0x3e, 0x3e, 0x3e, 0x3e, 0x5d, 0x00
	.type		__unnamed_2,@object
	.size		__unnamed_2,(.L_2 - __unnamed_2)
__unnamed_2:
        /* <DEDUP_REMOVED lines=42> */
        /*0508*/ 	.byte	0x3e, 0x3e, 0x5d, 0x00
.L_2:


//--------------------- .nv.shared._ZN7cutlass13device_kernelINS_4gemm6kernel13GemmUniversalIN4cute5tupleIJiiiiEEENS1_10collective13CollectiveMmaINS1_35MainloopSm100TmaUmmaWarpSpecializedILi4ELi2ELi4ENS5_IJNS4_1CILi1EEENSA_ILi8EEESB_EEEEENS5_IJNSA_ILi128EEESF_NSA_ILi64EEEEEENS_6half_tENS5_IJlSB_lEEESI_SJ_NS4_8TiledMMAINS4_8MMA_AtomIJNS4_20SM100_MMA_F16BF16_SSISI_SI_fLi128ELi128ELNS4_4UMMA5MajorE0ELSO_0ELNSN_7ScaleInE0ELSP_0EEEEEENS4_6LayoutINS5_IJSB_SB_SB_EEENS5_IJNSA_ILi0EEESU_SU_EEEEENS5_IJNS4_10UnderscoreESX_SX_EEEEENS4_23SM90_TMA_LOAD_MULTICASTENS4_14ComposedLayoutINS4_7SwizzleILi3ELi4ELi3EEENS4_18smem_ptr_flag_bitsILi16EEENSS_INS5_IJSC_SG_EEENS5_IJSG_SB_EEEEEEEvNS4_8identityENS4_13SM90_TMA_LOADES19_vS1A_EENS_8epilogue10collective18CollectiveEpilogueINS1D_23Sm100TmaWarpSpecializedILi4ELi2ELi32ELb1ELb0EEEJSH_NS5_IJNSS_ISF_SB_EENSS_INSA_ILi32EEESB_EEEEESI_SJ_SI_SJ_NS1D_6fusion15FusionCallbacksIS1H_NS1M_17LinearCombinationISI_fSI_fLNS_15FloatRoundStyleE2EEESH_S1L_JEEENS4_5SM1004TMEM4LOAD26SM100_TMEM_LOAD_32dp32b32xES1B_NS11_INS12_ILi2ELi4ELi3EEES15_NSS_INS5_IJSC_S1J_EEENS5_IJS1J_SB_EEEEEEENS4_39AutoVectorizingCopyWithAssumedAlignmentILi128EEENS4_14SM90_TMA_STOREES20_S22_S22_EEEvvEEEEvNT_6ParamsE --------------------------
	.section	.nv.shared._ZN7cutlass13device_kernelINS_4gemm6kernel13GemmUniversalIN4cute5tupleIJiiiiEEENS1_10collective13CollectiveMmaINS1_35MainloopSm100TmaUmmaWarpSpecializedILi4ELi2ELi4ENS5_IJNS4_1CILi1EEENSA_ILi8EEESB_EEEEENS5_IJNSA_ILi128EEESF_NSA_ILi64EEEEEENS_6half_tENS5_IJlSB_lEEESI_SJ_NS4_8TiledMMAINS4_8MMA_AtomIJNS4_20SM100_MMA_F16BF16_SSISI_SI_fLi128ELi128ELNS4_4UMMA5MajorE0ELSO_0ELNSN_7ScaleInE0ELSP_0EEEEEENS4_6LayoutINS5_IJSB_SB_SB_EEENS5_IJNSA_ILi0EEESU_SU_EEEEENS5_IJNS4_10UnderscoreESX_SX_EEEEENS4_23SM90_TMA_LOAD_MULTICASTENS4_14ComposedLayoutINS4_7SwizzleILi3ELi4ELi3EEENS4_18smem_ptr_flag_bitsILi16EEENSS_INS5_IJSC_SG_EEENS5_IJSG_SB_EEEEEEEvNS4_8identityENS4_13SM90_TMA_LOADES19_vS1A_EENS_8epilogue10collective18CollectiveEpilogueINS1D_23Sm100TmaWarpSpecializedILi4ELi2ELi32ELb1ELb0EEEJSH_NS5_IJNSS_ISF_SB_EENSS_INSA_ILi32EEESB_EEEEESI_SJ_SI_SJ_NS1D_6fusion15FusionCallbacksIS1H_NS1M_17LinearCombinationISI_fSI_fLNS_15FloatRoundStyleE2EEESH_S1L_JEEENS4_5SM1004TMEM4LOAD26SM100_TMEM_LOAD_32dp32b32xES1B_NS11_INS12_ILi2ELi4ELi3EEES15_NSS_INS5_IJSC_S1J_EEENS5_IJS1J_SB_EEEEEEENS4_39AutoVectorizingCopyWithAssumedAlignmentILi128EEENS4_14SM90_TMA_STOREES20_S22_S22_EEEvvEEEEvNT_6ParamsE,"aw",@nobits
	.sectionflags	@""
	.align	16
	.zero		1024


//--------------------- .nv.shared.reserved.0     --------------------------
	.section	.nv.shared.reserved.0,"aw",@nobits
	.weak		__nv_reservedSMEM_offset_0_alias
	.size		__nv_reservedSMEM_offset_0_alias, 0, 64
	.other		__nv_reservedSMEM_offset_0_alias,@"STO_CUDA_RESERVED_SHARED STV_DEFAULT"
__nv_reservedSMEM_offset_0_alias:
	.zero		0
.nv.shared.reserved.0:
	.zero		64
	.weak		__nv_reservedSMEM_tcgen05_partition
	.type		__nv_reservedSMEM_tcgen05_partition,@object
	.size		__nv_reservedSMEM_tcgen05_partition,(.L_0 - __nv_reservedSMEM_tcgen05_partition)
__nv_reservedSMEM_tcgen05_partition:
	.zero		32
.L_0:


//--------------------- .nv.global                --------------------------
	.section	.nv.global,"aw",@nobits
.nv.global:
	.type		_ZN40_INTERNAL_7613474e_4_k_cu_46f57b52_387334cute1_E,@object
	.size		_ZN40_INTERNAL_7613474e_4_k_cu_46f57b52_387334cute1_E,(_ZN40_INTERNAL_7613474e_4_k_cu_46f57b52_387334cuda3std3__45__cpo6cbeginE - _ZN40_INTERNAL_7613474e_4_k_cu_46f57b52_387334cute1_E)
_ZN40_INTERNAL_7613474e_4_k_cu_46f57b52_387334cute1_E:
	.zero		1
	.type		_ZN40_INTERNAL_7613474e_4_k_cu_46f57b52_387334cuda3std3__45__cpo6cbeginE,@object
	.size		_ZN40_INTERNAL_7613474e_4_k_cu_46f57b52_387334cuda3std3__45__cpo6cbeginE,(_ZN40_INTERNAL_7613474e_4_k_cu_46f57b52_387334cuda3std3__48in_placeE - _ZN40_INTERNAL_7613474e_4_k_cu_46f57b52_387334cuda3std3__45__cpo6cbeginE)
_ZN40_INTERNAL_7613474e_4_k_cu_46f57b52_387334cuda3std3__45__cpo6cbeginE:
	.zero		1
	.type		_ZN40_INTERNAL_7613474e_4_k_cu_46f57b52_387334cuda3std3__48in_placeE,@object
	.size		_ZN40_INTERNAL_7613474e_4_k_cu_46f57b52_387334cuda3std3__48in_placeE,(_ZN40_INTERNAL_7613474e_4_k_cu_46f57b52_387334cuda3std6ranges3__45__cpo9iter_moveE - _ZN40_INTERNAL_7613474e_4_k_cu_46f57b52_387334cuda3std3__48in_placeE)
_ZN40_INTERNAL_7613474e_4_k_cu_46f57b52_387334cuda3std3__48in_placeE:
	.zero		1
	.type		_ZN40_INTERNAL_7613474e_4_k_cu_46f57b52_387334cuda3std6ranges3__45__cpo9iter_moveE,@object
	.size		_ZN40_INTERNAL_7613474e_4_k_cu_46f57b52_387334cuda3std6ranges3__45__cpo9iter_moveE,(_ZN40_INTERNAL_7613474e_4_k_cu_46f57b52_387334cuda3std3__45__cpo5beginE - _ZN40_INTERNAL_7613474e_4_k_cu_46f57b52_387334cuda3std6ranges3__45__cpo9iter_moveE)
_ZN40_INTERNAL_7613474e_4_k_cu_46f57b52_387334cuda3std6ranges3__45__cpo9iter_moveE:
	.zero		1
	.type		_ZN40_INTERNAL_7613474e_4_k_cu_46f57b52_387334cuda3std3__45__cpo5beginE,@object
	.size		_ZN40_INTERNAL_7613474e_4_k_cu_46f57b52_387334cuda3std3__45__cpo5beginE,(_ZN40_INTERNAL_7613474e_4_k_cu_46f57b52_387334cuda3std3__442_GLOBAL__N__7613474e_4_k_cu_46f57b52_387336ignoreE - _ZN40_INTERNAL_7613474e_4_k_cu_46f57b52_387334cuda3std3__45__cpo5beginE)
_ZN40_INTERNAL_7613474e_4_k_cu_46f57b52_387334cuda3std3__45__cpo5beginE:
	.zero		1
	.type		_ZN40_INTERNAL_7613474e_4_k_cu_46f57b52_387334cuda3std3__442_GLOBAL__N__7613474e_4_k_cu_46f57b52_387336ignoreE,@object
	.size		_ZN40_INTERNAL_7613474e_4_k_cu_46f57b52_387334cuda3std3__442_GLOBAL__N__7613474e_4_k_cu_46f57b52_387336ignoreE,(_ZN40_INTERNAL_7613474e_4_k_cu_46f57b52_387334cute7productE - _ZN40_INTERNAL_7613474e_4_k_cu_46f57b52_387334cuda3std3__442_GLOBAL__N__7613474e_4_k_cu_46f57b52_387336ignoreE)
_ZN40_INTERNAL_7613474e_4_k_cu_46f57b52_387334cuda3std3__442_GLOBAL__N__7613474e_4_k_cu_46f57b52_387336ignoreE:
	.zero		1
	.type		_ZN40_INTERNAL_7613474e_4_k_cu_46f57b52_387334cute7productE,@object
	.size		_ZN40_INTERNAL_7613474e_4_k_cu_46f57b52_387334cute7productE,(_ZN40_INTERNAL_7613474e_4_k_cu_46f57b52_387334cuda3std3__45__cpo3endE - _ZN40_INTERNAL_7613474e_4_k_cu_46f57b52_387334cute7productE)
_ZN40_INTERNAL_7613474e_4_k_cu_46f57b52_387334cute7productE:
	.zero		1
	.type		_ZN40_INTERNAL_7613474e_4_k_cu_46f57b52_387334cuda3std3__45__cpo3endE,@object
	.size		_ZN40_INTERNAL_7613474e_4_k_cu_46f57b52_387334cuda3std3__45__cpo3endE,(_ZN40_INTERNAL_7613474e_4_k_cu_46f57b52_387334cuda3std3__419piecewise_constructE - _ZN40_INTERNAL_7613474e_4_k_cu_46f57b52_387334cuda3std3__45__cpo3endE)
_ZN40_INTERNAL_7613474e_4_k_cu_46f57b52_387334cuda3std3__45__cpo3endE:
	.zero		1
	.type		_ZN40_INTERNAL_7613474e_4_k_cu_46f57b52_387334cuda3std3__419piecewise_constructE,@object
	.size		_ZN40_INTERNAL_7613474e_4_k_cu_46f57b52_387334cuda3std3__419piecewise_constructE,(_ZN40_INTERNAL_7613474e_4_k_cu_46f57b52_387334cuda3std3__45__cpo4cendE - _ZN40_INTERNAL_7613474e_4_k_cu_46f57b52_387334cuda3std3__419piecewise_constructE)
_ZN40_INTERNAL_7613474e_4_k_cu_46f57b52_387334cuda3std3__419piecewise_constructE:
	.zero		1
	.type		_ZN40_INTERNAL_7613474e_4_k_cu_46f57b52_387334cuda3std3__45__cpo4cendE,@object
	.size		_ZN40_INTERNAL_7613474e_4_k_cu_46f57b52_387334cuda3std3__45__cpo4cendE,(_ZN40_INTERNAL_7613474e_4_k_cu_46f57b52_387334cuda3std6ranges3__45__cpo4swapE - _ZN40_INTERNAL_7613474e_4_k_cu_46f57b52_387334cuda3std3__45__cpo4cendE)
_ZN40_INTERNAL_7613474e_4_k_cu_46f57b52_387334cuda3std3__45__cpo4cendE:
	.zero		1
	.type		_ZN40_INTERNAL_7613474e_4_k_cu_46f57b52_387334cuda3std6ranges3__45__cpo4swapE,@object
	.size		_ZN40_INTERNAL_7613474e_4_k_cu_46f57b52_387334cuda3std6ranges3__45__cpo4swapE,(.L_10 - _ZN40_INTERNAL_7613474e_4_k_cu_46f57b52_387334cuda3std6ranges3__45__cpo4swapE)
_ZN40_INTERNAL_7613474e_4_k_cu_46f57b52_387334cuda3std6ranges3__45__cpo4swapE:
	.zero		1
.L_10:


//--------------------- .nv.constant0._ZN7cutlass13device_kernelINS_4gemm6kernel13GemmUniversalIN4cute5tupleIJiiiiEEENS1_10collective13CollectiveMmaINS1_35MainloopSm100TmaUmmaWarpSpecializedILi4ELi2ELi4ENS5_IJNS4_1CILi1EEENSA_ILi8EEESB_EEEEENS5_IJNSA_ILi128EEESF_NSA_ILi64EEEEEENS_6half_tENS5_IJlSB_lEEESI_SJ_NS4_8TiledMMAINS4_8MMA_AtomIJNS4_20SM100_MMA_F16BF16_SSISI_SI_fLi128ELi128ELNS4_4UMMA5MajorE0ELSO_0ELNSN_7ScaleInE0ELSP_0EEEEEENS4_6LayoutINS5_IJSB_SB_SB_EEENS5_IJNSA_ILi0EEESU_SU_EEEEENS5_IJNS4_10UnderscoreESX_SX_EEEEENS4_23SM90_TMA_LOAD_MULTICASTENS4_14ComposedLayoutINS4_7SwizzleILi3ELi4ELi3EEENS4_18smem_ptr_flag_bitsILi16EEENSS_INS5_IJSC_SG_EEENS5_IJSG_SB_EEEEEEEvNS4_8identityENS4_13SM90_TMA_LOADES19_vS1A_EENS_8epilogue10collective18CollectiveEpilogueINS1D_23Sm100TmaWarpSpecializedILi4ELi2ELi32ELb1ELb0EEEJSH_NS5_IJNSS_ISF_SB_EENSS_INSA_ILi32EEESB_EEEEESI_SJ_SI_SJ_NS1D_6fusion15FusionCallbacksIS1H_NS1M_17LinearCombinationISI_fSI_fLNS_15FloatRoundStyleE2EEESH_S1L_JEEENS4_5SM1004TMEM4LOAD26SM100_TMEM_LOAD_32dp32b32xES1B_NS11_INS12_ILi2ELi4ELi3EEES15_NSS_INS5_IJSC_S1J_EEENS5_IJS1J_SB_EEEEEEENS4_39AutoVectorizingCopyWithAssumedAlignmentILi128EEENS4_14SM90_TMA_STOREES20_S22_S22_EEEvvEEEEvNT_6ParamsE --------------------------
	.section	.nv.constant0._ZN7cutlass13device_kernelINS_4gemm6kernel13GemmUniversalIN4cute5tupleIJiiiiEEENS1_10collective13CollectiveMmaINS1_35MainloopSm100TmaUmmaWarpSpecializedILi4ELi2ELi4ENS5_IJNS4_1CILi1EEENSA_ILi8EEESB_EEEEENS5_IJNSA_ILi128EEESF_NSA_ILi64EEEEEENS_6half_tENS5_IJlSB_lEEESI_SJ_NS4_8TiledMMAINS4_8MMA_AtomIJNS4_20SM100_MMA_F16BF16_SSISI_SI_fLi128ELi128ELNS4_4UMMA5MajorE0ELSO_0ELNSN_7ScaleInE0ELSP_0EEEEEENS4_6LayoutINS5_IJSB_SB_SB_EEENS5_IJNSA_ILi0EEESU_SU_EEEEENS5_IJNS4_10UnderscoreESX_SX_EEEEENS4_23SM90_TMA_LOAD_MULTICASTENS4_14ComposedLayoutINS4_7SwizzleILi3ELi4ELi3EEENS4_18smem_ptr_flag_bitsILi16EEENSS_INS5_IJSC_SG_EEENS5_IJSG_SB_EEEEEEEvNS4_8identityENS4_13SM90_TMA_LOADES19_vS1A_EENS_8epilogue10collective18CollectiveEpilogueINS1D_23Sm100TmaWarpSpecializedILi4ELi2ELi32ELb1ELb0EEEJSH_NS5_IJNSS_ISF_SB_EENSS_INSA_ILi32EEESB_EEEEESI_SJ_SI_SJ_NS1D_6fusion15FusionCallbacksIS1H_NS1M_17LinearCombinationISI_fSI_fLNS_15FloatRoundStyleE2EEESH_S1L_JEEENS4_5SM1004TMEM4LOAD26SM100_TMEM_LOAD_32dp32b32xES1B_NS11_INS12_ILi2ELi4ELi3EEES15_NSS_INS5_IJSC_S1J_EEENS5_IJS1J_SB_EEEEEEENS4_39AutoVectorizingCopyWithAssumedAlignmentILi128EEENS4_14SM90_TMA_STOREES20_S22_S22_EEEvvEEEEvNT_6ParamsE,"a",@progbits
	.sectionflags	@""
	.align	4
.nv.constant0._ZN7cutlass13device_kernelINS_4gemm6kernel13GemmUniversalIN4cute5tupleIJiiiiEEENS1_10collective13CollectiveMmaINS1_35MainloopSm100TmaUmmaWarpSpecializedILi4ELi2ELi4ENS5_IJNS4_1CILi1EEENSA_ILi8EEESB_EEEEENS5_IJNSA_ILi128EEESF_NSA_ILi64EEEEEENS_6half_tENS5_IJlSB_lEEESI_SJ_NS4_8TiledMMAINS4_8MMA_AtomIJNS4_20SM100_MMA_F16BF16_SSISI_SI_fLi128ELi128ELNS4_4UMMA5MajorE0ELSO_0ELNSN_7ScaleInE0ELSP_0EEEEEENS4_6LayoutINS5_IJSB_SB_SB_EEENS5_IJNSA_ILi0EEESU_SU_EEEEENS5_IJNS4_10UnderscoreESX_SX_EEEEENS4_23SM90_TMA_LOAD_MULTICASTENS4_14ComposedLayoutINS4_7SwizzleILi3ELi4ELi3EEENS4_18smem_ptr_flag_bitsILi16EEENSS_INS5_IJSC_SG_EEENS5_IJSG_SB_EEEEEEEvNS4_8identityENS4_13SM90_TMA_LOADES19_vS1A_EENS_8epilogue10collective18CollectiveEpilogueINS1D_23Sm100TmaWarpSpecializedILi4ELi2ELi32ELb1ELb0EEEJSH_NS5_IJNSS_ISF_SB_EENSS_INSA_ILi32EEESB_EEEEESI_SJ_SI_SJ_NS1D_6fusion15FusionCallbacksIS1H_NS1M_17LinearCombinationISI_fSI_fLNS_15FloatRoundStyleE2EEESH_S1L_JEEENS4_5SM1004TMEM4LOAD26SM100_TMEM_LOAD_32dp32b32xES1B_NS11_INS12_ILi2ELi4ELi3EEES15_NSS_INS5_IJSC_S1J_EEENS5_IJS1J_SB_EEEEEEENS4_39AutoVectorizingCopyWithAssumedAlignmentILi128EEENS4_14SM90_TMA_STOREES20_S22_S22_EEEvvEEEEvNT_6ParamsE:
	.zero		2944


//--------------------- SYMBOLS --------------------------

	.type		.nv.reservedSmem.offset0,@object
	.size		.nv.reservedSmem.offset0,0x4
	.type		.nv.reservedSmem.cap,@object
	.size		.nv.reservedSmem.cap,0x4
	.type		__assertfail,@function
